	.target	sm_100a

	.elftype	@"ET_EXEC"


//--------------------- .note.nv.tkinfo           --------------------------
	.section	.note.nv.tkinfo,"",@"SHT_NOTE"
	.sectionflags	@"SHF_NOTE_NV_TKINFO"
	.tkinfo
        /*0018*/ 	.word	0x00000002
        /*0030*/ 	.string	""
        /*0030*/ 	.string	"ptxas"
        /*0030*/ 	.string	"Cuda compilation tools, release 13.0, V13.0.88"
        /*0030*/ 	.string	"Build cuda_13.0.r13.0/compiler.36424714_0"
        /*0030*/ 	.string	"-arch sm_100a -m 64 "



//--------------------- .note.nv.cuinfo           --------------------------
	.section	.note.nv.cuinfo,"",@"SHT_NOTE"
	.sectionflags	@"SHF_NOTE_NV_CUINFO"
        /*0018*/ 	.short	0x0002
        /*001a*/ 	.short	0x0064
        /*001c*/ 	.short	0x0082
	.zero		2


//--------------------- .nv.info                  --------------------------
	.section	.nv.info,"",@"SHT_CUDA_INFO"
	.align	4


	//----- nvinfo : EIATTR_REGCOUNT
	.align		4
        /*0000*/ 	.byte	0x04, 0x2f
        /*0002*/ 	.short	(.L_19 - .L_18)
	.align		4
.L_18:
        /*0004*/ 	.word	index@(_ZN7cutlass13device_kernelINS_4gemm6kernel13GemmUniversalIN4cute5tupleIJiiiiEEENS1_10collective13CollectiveMmaINS1_35MainloopSm100TmaUmmaWarpSpecializedILi17ELi2ELi4ENS5_IJNS4_1CILi4EEENSA_ILi2EEENSA_ILi1EEEEEEEENS5_IJNSA_ILi64EEENSA_ILi128EEESG_EEEaNS5_IJlSD_lEEEaSJ_NS4_8TiledMMAINS4_8MMA_AtomIJNS4_15SM100_MMA_S8_SSIaaiLi64ELi128ELNS4_4UMMA5MajorE0ELSO_0ELNSN_8SaturateE0EEEEEENS4_6LayoutINS5_IJSD_SD_SD_EEENS5_IJNSA_ILi0EEESU_SU_EEEEENS5_IJNS4_10UnderscoreESX_SX_EEEEENS4_23SM90_TMA_LOAD_MULTICASTENS4_14ComposedLayoutINS4_7SwizzleILi2ELi4ELi3EEENS4_18smem_ptr_flag_bitsILi8EEENSS_INS5_IJNSA_ILi8EEESG_EEENS5_IJSG_SD_EEEEEEEvNS4_8identityES10_S1A_vS1B_EENS_8epilogue10collective18CollectiveEpilogueINS1D_23Sm100TmaWarpSpecializedILi2ELi2ELi32ELb0ELb0EEEJSI_NS5_IJNSS_ISG_SD_EES1I_EEEaSJ_aSJ_NS1D_6fusion15FusionCallbacksIS1H_NS1K_17LinearCombinationIaiaiLNS_15FloatRoundStyleE2EEESI_S1J_JEEENS4_5SM1004TMEM4LOAD26SM100_TMEM_LOAD_16dp32b32xENS4_13SM90_TMA_LOADES1A_NS4_39AutoVectorizingCopyWithAssumedAlignmentILi128EEENS4_14SM90_TMA_STOREES1A_S1W_S1W_EEEvvEEEEvNT_6ParamsE)
        /*0008*/ 	.word	0x0000005a


	//----- nvinfo : EIATTR_FRAME_SIZE
	.align		4
.L_19:
        /*000c*/ 	.byte	0x04, 0x11
        /*000e*/ 	.short	(.L_21 - .L_20)
	.align		4
.L_20:
        /*0010*/ 	.word	index@($__internal_2_$__cuda_sm10x_tcgen05_guardrail_trap_unallocated_columns_being_dealloced)
        /*0014*/ 	.word	0x00000000


	//----- nvinfo : EIATTR_FRAME_SIZE
	.align		4
.L_21:
        /*0018*/ 	.byte	0x04, 0x11
        /*001a*/ 	.short	(.L_23 - .L_22)
	.align		4
.L_22:
        /*001c*/ 	.word	index@($__internal_1_$__cuda_sm10x_tcgen05_guardrail_trap_phase_invalid_during_alloc)
        /*0020*/ 	.word	0x00000000


	//----- nvinfo : EIATTR_FRAME_SIZE
	.align		4
.L_23:
        /*0024*/ 	.byte	0x04, 0x11
        /*0026*/ 	.short	(.L_25 - .L_24)
	.align		4
.L_24:
        /*0028*/ 	.word	index@($__internal_0_$__cuda_sm10x_tcgen05_guardrail_trap_col_being_dealloced_not_returned_by_alloc)
        /*002c*/ 	.word	0x00000000


	//----- nvinfo : EIATTR_FRAME_SIZE
	.align		4
.L_25:
        /*0030*/ 	.byte	0x04, 0x11
        /*0032*/ 	.short	(.L_27 - .L_26)
	.align		4
.L_26:
        /*0034*/ 	.word	index@(_ZN7cutlass13device_kernelINS_4gemm6kernel13GemmUniversalIN4cute5tupleIJiiiiEEENS1_10collective13CollectiveMmaINS1_35MainloopSm100TmaUmmaWarpSpecializedILi17ELi2ELi4ENS5_IJNS4_1CILi4EEENSA_ILi2EEENSA_ILi1EEEEEEEENS5_IJNSA_ILi64EEENSA_ILi128EEESG_EEEaNS5_IJlSD_lEEEaSJ_NS4_8TiledMMAINS4_8MMA_AtomIJNS4_15SM100_MMA_S8_SSIaaiLi64ELi128ELNS4_4UMMA5MajorE0ELSO_0ELNSN_8SaturateE0EEEEEENS4_6LayoutINS5_IJSD_SD_SD_EEENS5_IJNSA_ILi0EEESU_SU_EEEEENS5_IJNS4_10UnderscoreESX_SX_EEEEENS4_23SM90_TMA_LOAD_MULTICASTENS4_14ComposedLayoutINS4_7SwizzleILi2ELi4ELi3EEENS4_18smem_ptr_flag_bitsILi8EEENSS_INS5_IJNSA_ILi8EEESG_EEENS5_IJSG_SD_EEEEEEEvNS4_8identityES10_S1A_vS1B_EENS_8epilogue10collective18CollectiveEpilogueINS1D_23Sm100TmaWarpSpecializedILi2ELi2ELi32ELb0ELb0EEEJSI_NS5_IJNSS_ISG_SD_EES1I_EEEaSJ_aSJ_NS1D_6fusion15FusionCallbacksIS1H_NS1K_17LinearCombinationIaiaiLNS_15FloatRoundStyleE2EEESI_S1J_JEEENS4_5SM1004TMEM4LOAD26SM100_TMEM_LOAD_16dp32b32xENS4_13SM90_TMA_LOADES1A_NS4_39AutoVectorizingCopyWithAssumedAlignmentILi128EEENS4_14SM90_TMA_STOREES1A_S1W_S1W_EEEvvEEEEvNT_6ParamsE)
        /*0038*/ 	.word	0x00000000


	//----- nvinfo : EIATTR_MIN_STACK_SIZE
	.align		4
.L_27:
        /*003c*/ 	.byte	0x04, 0x12
        /*003e*/ 	.short	(.L_29 - .L_28)
	.align		4
.L_28:
        /*0040*/ 	.word	index@(_ZN7cutlass13device_kernelINS_4gemm6kernel13GemmUniversalIN4cute5tupleIJiiiiEEENS1_10collective13CollectiveMmaINS1_35MainloopSm100TmaUmmaWarpSpecializedILi17ELi2ELi4ENS5_IJNS4_1CILi4EEENSA_ILi2EEENSA_ILi1EEEEEEEENS5_IJNSA_ILi64EEENSA_ILi128EEESG_EEEaNS5_IJlSD_lEEEaSJ_NS4_8TiledMMAINS4_8MMA_AtomIJNS4_15SM100_MMA_S8_SSIaaiLi64ELi128ELNS4_4UMMA5MajorE0ELSO_0ELNSN_8SaturateE0EEEEEENS4_6LayoutINS5_IJSD_SD_SD_EEENS5_IJNSA_ILi0EEESU_SU_EEEEENS5_IJNS4_10UnderscoreESX_SX_EEEEENS4_23SM90_TMA_LOAD_MULTICASTENS4_14ComposedLayoutINS4_7SwizzleILi2ELi4ELi3EEENS4_18smem_ptr_flag_bitsILi8EEENSS_INS5_IJNSA_ILi8EEESG_EEENS5_IJSG_SD_EEEEEEEvNS4_8identityES10_S1A_vS1B_EENS_8epilogue10collective18CollectiveEpilogueINS1D_23Sm100TmaWarpSpecializedILi2ELi2ELi32ELb0ELb0EEEJSI_NS5_IJNSS_ISG_SD_EES1I_EEEaSJ_aSJ_NS1D_6fusion15FusionCallbacksIS1H_NS1K_17LinearCombinationIaiaiLNS_15FloatRoundStyleE2EEESI_S1J_JEEENS4_5SM1004TMEM4LOAD26SM100_TMEM_LOAD_16dp32b32xENS4_13SM90_TMA_LOADES1A_NS4_39AutoVectorizingCopyWithAssumedAlignmentILi128EEENS4_14SM90_TMA_STOREES1A_S1W_S1W_EEEvvEEEEvNT_6ParamsE)
        /*0044*/ 	.word	0x00000000
.L_29:


//--------------------- .nv.compat                --------------------------
	.section	.nv.compat,"",@"SHT_CUDA_COMPAT_INFO"
	.align	4
        /*0000*/ 	.byte	0x02, 0x09, 0x01, 0x00, 0x02, 0x02, 0x03, 0x00, 0x02, 0x05, 0x06, 0x00, 0x03, 0x07, 0x01, 0x01
        /*0010*/ 	.byte	0x02, 0x03, 0x01, 0x00, 0x02, 0x06, 0x01, 0x00, 0x04, 0x0b, 0x08, 0x00, 0x01, 0x00, 0x00, 0x00
        /*0020*/ 	.byte	0x00, 0x00, 0x00, 0x00


//--------------------- .nv.info._ZN7cutlass13device_kernelINS_4gemm6kernel13GemmUniversalIN4cute5tupleIJiiiiEEENS1_10collective13CollectiveMmaINS1_35MainloopSm100TmaUmmaWarpSpecializedILi17ELi2ELi4ENS5_IJNS4_1CILi4EEENSA_ILi2EEENSA_ILi1EEEEEEEENS5_IJNSA_ILi64EEENSA_ILi128EEESG_EEEaNS5_IJlSD_lEEEaSJ_NS4_8TiledMMAINS4_8MMA_AtomIJNS4_15SM100_MMA_S8_SSIaaiLi64ELi128ELNS4_4UMMA5MajorE0ELSO_0ELNSN_8SaturateE0EEEEEENS4_6LayoutINS5_IJSD_SD_SD_EEENS5_IJNSA_ILi0EEESU_SU_EEEEENS5_IJNS4_10UnderscoreESX_SX_EEEEENS4_23SM90_TMA_LOAD_MULTICASTENS4_14ComposedLayoutINS4_7SwizzleILi2ELi4ELi3EEENS4_18smem_ptr_flag_bitsILi8EEENSS_INS5_IJNSA_ILi8EEESG_EEENS5_IJSG_SD_EEEEEEEvNS4_8identityES10_S1A_vS1B_EENS_8epilogue10collective18CollectiveEpilogueINS1D_23Sm100TmaWarpSpecializedILi2ELi2ELi32ELb0ELb0EEEJSI_NS5_IJNSS_ISG_SD_EES1I_EEEaSJ_aSJ_NS1D_6fusion15FusionCallbacksIS1H_NS1K_17LinearCombinationIaiaiLNS_15FloatRoundStyleE2EEESI_S1J_JEEENS4_5SM1004TMEM4LOAD26SM100_TMEM_LOAD_16dp32b32xENS4_13SM90_TMA_LOADES1A_NS4_39AutoVectorizingCopyWithAssumedAlignmentILi128EEENS4_14SM90_TMA_STOREES1A_S1W_S1W_EEEvvEEEEvNT_6ParamsE --------------------------
	.section	.nv.info._ZN7cutlass13device_kernelINS_4gemm6kernel13GemmUniversalIN4cute5tupleIJiiiiEEENS1_10collective13CollectiveMmaINS1_35MainloopSm100TmaUmmaWarpSpecializedILi17ELi2ELi4ENS5_IJNS4_1CILi4EEENSA_ILi2EEENSA_ILi1EEEEEEEENS5_IJNSA_ILi64EEENSA_ILi128EEESG_EEEaNS5_IJlSD_lEEEaSJ_NS4_8TiledMMAINS4_8MMA_AtomIJNS4_15SM100_MMA_S8_SSIaaiLi64ELi128ELNS4_4UMMA5MajorE0ELSO_0ELNSN_8SaturateE0EEEEEENS4_6LayoutINS5_IJSD_SD_SD_EEENS5_IJNSA_ILi0EEESU_SU_EEEEENS5_IJNS4_10UnderscoreESX_SX_EEEEENS4_23SM90_TMA_LOAD_MULTICASTENS4_14ComposedLayoutINS4_7SwizzleILi2ELi4ELi3EEENS4_18smem_ptr_flag_bitsILi8EEENSS_INS5_IJNSA_ILi8EEESG_EEENS5_IJSG_SD_EEEEEEEvNS4_8identityES10_S1A_vS1B_EENS_8epilogue10collective18CollectiveEpilogueINS1D_23Sm100TmaWarpSpecializedILi2ELi2ELi32ELb0ELb0EEEJSI_NS5_IJNSS_ISG_SD_EES1I_EEEaSJ_aSJ_NS1D_6fusion15FusionCallbacksIS1H_NS1K_17LinearCombinationIaiaiLNS_15FloatRoundStyleE2EEESI_S1J_JEEENS4_5SM1004TMEM4LOAD26SM100_TMEM_LOAD_16dp32b32xENS4_13SM90_TMA_LOADES1A_NS4_39AutoVectorizingCopyWithAssumedAlignmentILi128EEENS4_14SM90_TMA_STOREES1A_S1W_S1W_EEEvvEEEEvNT_6ParamsE,"",@"SHT_CUDA_INFO"
	.sectionflags	@""
	.align	4


	//----- nvinfo : EIATTR_CUDA_API_VERSION
	.align		4
        /*0000*/ 	.byte	0x04, 0x37
        /*0002*/ 	.short	(.L_31 - .L_30)
.L_30:
        /*0004*/ 	.word	0x00000082


	//----- nvinfo : EIATTR_KPARAM_INFO
	.align		4
.L_31:
        /*0008*/ 	.byte	0x04, 0x17
        /*000a*/ 	.short	(.L_33 - .L_32)
.L_32:
        /*000c*/ 	.word	0x00000000
        /*0010*/ 	.short	0x0000
        /*0012*/ 	.short	0x0000
        /*0014*/ 	.byte	0x00, 0xf0, 0x01, 0x20


	//----- nvinfo : EIATTR_AT_ENTRY_FRAGMENTS
	.align		4
.L_33:
        /*0018*/ 	.byte	0x04, 0x4f
        /*001a*/ 	.short	(.L_35 - .L_34)


	//   ....[0]....
.L_34:
        /*001c*/ 	.word	0x00000006


	//----- nvinfo : EIATTR_RESERVED_SMEM_USED
	.align		4
.L_35:
        /*0020*/ 	.byte	0x01, 0x41
	.zero		2


	//----- nvinfo : EIATTR_SPARSE_MMA_MASK
	.align		4
        /*0024*/ 	.byte	0x03, 0x50
        /*0026*/ 	.short	0x0000


	//----- nvinfo : EIATTR_TCGEN05_1CTA_USED
	.align		4
        /*0028*/ 	.byte	0x01, 0x51
	.zero		2


	//----- nvinfo : EIATTR_MAXREG_COUNT
	.align		4
        /*002c*/ 	.byte	0x03, 0x1b
        /*002e*/ 	.short	0x00ff


	//----- nvinfo : EIATTR_NUM_BARRIERS
	.align		4
        /*0030*/ 	.byte	0x02, 0x4c
        /*0032*/ 	.byte	0x07
	.zero		1


	//----- nvinfo : EIATTR_EXTERNS
	.align		4
        /*0034*/ 	.byte	0x04, 0x0f
        /*0036*/ 	.short	(.L_37 - .L_36)


	//   ....[0]....
	.align		4
.L_36:
        /*0038*/ 	.word	index@(__assertfail)


	//----- nvinfo : EIATTR_MERCURY_ISA_VERSION
	.align		4
.L_37:
        /*003c*/ 	.byte	0x03, 0x5f
        /*003e*/ 	.short	0x0101


	//----- nvinfo : EIATTR_INT_WARP_WIDE_INSTR_OFFSETS
	.align		4
        /*0040*/ 	.byte	0x04, 0x31
        /*0042*/ 	.short	(.L_39 - .L_38)


	//   ....[0]....
.L_38:
        /*0044*/ 	.word	0x00004700


	//   ....[1]....
        /*0048*/ 	.word	0x00004730


	//   ....[2]....
        /*004c*/ 	.word	0x00004750


	//   ....[3]....
        /*0050*/ 	.word	0x00005270


	//   ....[4]....
        /*0054*/ 	.word	0x000052e0


	//   ....[5]....
        /*0058*/ 	.word	0x000053c0


	//   ....[6]....
        /*005c*/ 	.word	0x00005470


	//----- nvinfo : EIATTR_COOP_GROUP_MASK_REGIDS
	.align		4
.L_39:
        /*0060*/ 	.byte	0x04, 0x29
        /*0062*/ 	.short	(.L_41 - .L_40)


	//   ....[0]....
.L_40:
        /*0064*/ 	.word	0xffffffff


	//   ....[1]....
        /*0068*/ 	.word	0xffffffff


	//   ....[2]....
        /*006c*/ 	.word	0xffffffff


	//   ....[3]....
        /*0070*/ 	.word	0xffffffff


	//   ....[4]....
        /*0074*/ 	.word	0xffffffff


	//   ....[5]....
        /*0078*/ 	.word	0xffffffff


	//   ....[6]....
        /*007c*/ 	.word	0xffffffff


	//   ....[7]....
        /*0080*/ 	.word	0xffffffff


	//   ....[8]....
        /*0084*/ 	.word	0xffffffff


	//   ....[9]....
        /*0088*/ 	.word	0xffffffff


	//   ....[10]....
        /*008c*/ 	.word	0xffffffff


	//   ....[11]....
        /*0090*/ 	.word	0xffffffff


	//   ....[12]....
        /*0094*/ 	.word	0xffffffff


	//   ....[13]....
        /*0098*/ 	.word	0xffffffff


	//----- nvinfo : EIATTR_COOP_GROUP_INSTR_OFFSETS
	.align		4
.L_41:
        /*009c*/ 	.byte	0x04, 0x28
        /*009e*/ 	.short	(.L_43 - .L_42)


	//   ....[0]....
.L_42:
        /*00a0*/ 	.word	0x00000080


	//   ....[1]....
        /*00a4*/ 	.word	0x000004f0


	//   ....[2]....
        /*00a8*/ 	.word	0x00000870


	//   ....[3]....
        /*00ac*/ 	.word	0x000009d0


	//   ....[4]....
        /*00b0*/ 	.word	0x00000ad0


	//   ....[5]....
        /*00b4*/ 	.word	0x00000c40


	//   ....[6]....
        /*00b8*/ 	.word	0x00000de0


	//   ....[7]....
        /*00bc*/ 	.word	0x00000f90


	//   ....[8]....
        /*00c0*/ 	.word	0x000023d0


	//   ....[9]....
        /*00c4*/ 	.word	0x000039d0


	//   ....[10]....
        /*00c8*/ 	.word	0x00003be0


	//   ....[11]....
        /*00cc*/ 	.word	0x00003c10


	//   ....[12]....
        /*00d0*/ 	.word	0x000045e0


	//   ....[13]....
        /*00d4*/ 	.word	0x00004810


	//----- nvinfo : EIATTR_VRC_CTA_INIT_COUNT
	.align		4
.L_43:
        /*00d8*/ 	.byte	0x02, 0x4a
        /*00da*/ 	.byte	0x80
	.zero		1


	//----- nvinfo : EIATTR_SYSCALL_OFFSETS
	.align		4
        /*00dc*/ 	.byte	0x04, 0x46
        /*00de*/ 	.short	(.L_45 - .L_44)


	//   ....[0]....
.L_44:
        /*00e0*/ 	.word	0x00006070


	//   ....[1]....
        /*00e4*/ 	.word	0x000061b0


	//   ....[2]....
        /*00e8*/ 	.word	0x000069e0


	//   ....[3]....
        /*00ec*/ 	.word	0x00007780


	//----- nvinfo : EIATTR_MBARRIER_INSTR_OFFSETS
	.align		4
.L_45:
        /*00f0*/ 	.byte	0x04, 0x39
        /*00f2*/ 	.short	(.L_47 - .L_46)


	//   ....[0]....
.L_46:
        /*00f4*/ 	.word	0x00000630
        /*00f8*/ 	.word	0x000000ff
        /*00fc*/ 	.word	0x00000000
        /*0100*/ 	.short	0x0100
        /*0102*/ 	.byte	0x04
	.zero		1


	//   ....[1]....
        /*0104*/ 	.word	0x00000640
        /*0108*/ 	.word	0x000000ff
        /*010c*/ 	.word	0x00000088
        /*0110*/ 	.short	0x0100
        /*0112*/ 	.byte	0x04
	.zero		1


	//   ....[2]....
        /*0114*/ 	.word	0x00000650
        /*0118*/ 	.word	0x000000ff
        /*011c*/ 	.word	0x00000008
        /*0120*/ 	.short	0x0100
        /*0122*/ 	.byte	0x04
	.zero		1


	//   ....[3]....
        /*0124*/ 	.word	0x00000660
        /*0128*/ 	.word	0x000000ff
        /*012c*/ 	.word	0x00000090
        /*0130*/ 	.short	0x0100
        /*0132*/ 	.byte	0x04
	.zero		1


	//   ....[4]....
        /*0134*/ 	.word	0x00000670
        /*0138*/ 	.word	0x000000ff
        /*013c*/ 	.word	0x00000010
        /*0140*/ 	.short	0x0100
        /*0142*/ 	.byte	0x04
	.zero		1


	//   ....[5]....
        /*0144*/ 	.word	0x00000680
        /*0148*/ 	.word	0x000000ff
        /*014c*/ 	.word	0x00000098
        /*0150*/ 	.short	0x0100
        /*0152*/ 	.byte	0x04
	.zero		1


	//   ....[6]....
        /*0154*/ 	.word	0x00000690
        /*0158*/ 	.word	0x000000ff
        /*015c*/ 	.word	0x00000018
        /*0160*/ 	.short	0x0100
        /*0162*/ 	.byte	0x04
	.zero		1


	//   ....[7]....
        /*0164*/ 	.word	0x000006a0
        /*0168*/ 	.word	0x000000ff
        /*016c*/ 	.word	0x000000a0
        /*0170*/ 	.short	0x0100
        /*0172*/ 	.byte	0x04
	.zero		1


	//   ....[8]....
        /*0174*/ 	.word	0x000006b0
        /*0178*/ 	.word	0x000000ff
        /*017c*/ 	.word	0x00000020
        /*0180*/ 	.short	0x0100
        /*0182*/ 	.byte	0x04
	.zero		1


	//   ....[9]....
        /*0184*/ 	.word	0x000006c0
        /*0188*/ 	.word	0x000000ff
        /*018c*/ 	.word	0x000000a8
        /*0190*/ 	.short	0x0100
        /*0192*/ 	.byte	0x04
	.zero		1


	//   ....[10]....
        /*0194*/ 	.word	0x000006d0
        /*0198*/ 	.word	0x000000ff
        /*019c*/ 	.word	0x00000028
        /*01a0*/ 	.short	0x0100
        /*01a2*/ 	.byte	0x04
	.zero		1


	//   ....[11]....
        /*01a4*/ 	.word	0x000006e0
        /*01a8*/ 	.word	0x000000ff
        /*01ac*/ 	.word	0x000000b0
        /*01b0*/ 	.short	0x0100
        /*01b2*/ 	.byte	0x04
	.zero		1


	//   ....[12]....
        /*01b4*/ 	.word	0x000006f0
        /*01b8*/ 	.word	0x000000ff
        /*01bc*/ 	.word	0x00000030
        /*01c0*/ 	.short	0x0100
        /*01c2*/ 	.byte	0x04
	.zero		1


	//   ....[13]....
        /*01c4*/ 	.word	0x00000700
        /*01c8*/ 	.word	0x000000ff
        /*01cc*/ 	.word	0x000000b8
        /*01d0*/ 	.short	0x0100
        /*01d2*/ 	.byte	0x04
	.zero		1


	//   ....[14]....
        /*01d4*/ 	.word	0x00000710
        /*01d8*/ 	.word	0x000000ff
        /*01dc*/ 	.word	0x00000038
        /*01e0*/ 	.short	0x0100
        /*01e2*/ 	.byte	0x04
	.zero		1


	//   ....[15]....
        /*01e4*/ 	.word	0x00000720
        /*01e8*/ 	.word	0x000000ff
        /*01ec*/ 	.word	0x000000c0
        /*01f0*/ 	.short	0x0100
        /*01f2*/ 	.byte	0x04
	.zero		1


	//   ....[16]....
        /*01f4*/ 	.word	0x00000730
        /*01f8*/ 	.word	0x000000ff
        /*01fc*/ 	.word	0x00000040
        /*0200*/ 	.short	0x0100
        /*0202*/ 	.byte	0x04
	.zero		1


	//   ....[17]....
        /*0204*/ 	.word	0x00000740
        /*0208*/ 	.word	0x000000ff
        /*020c*/ 	.word	0x000000c8
        /*0210*/ 	.short	0x0100
        /*0212*/ 	.byte	0x04
	.zero		1


	//   ....[18]....
        /*0214*/ 	.word	0x00000750
        /*0218*/ 	.word	0x000000ff
        /*021c*/ 	.word	0x00000048
        /*0220*/ 	.short	0x0100
        /*0222*/ 	.byte	0x04
	.zero		1


	//   ....[19]....
        /*0224*/ 	.word	0x00000760
        /*0228*/ 	.word	0x000000ff
        /*022c*/ 	.word	0x000000d0
        /*0230*/ 	.short	0x0100
        /*0232*/ 	.byte	0x04
	.zero		1


	//   ....[20]....
        /*0234*/ 	.word	0x00000770
        /*0238*/ 	.word	0x000000ff
        /*023c*/ 	.word	0x00000050
        /*0240*/ 	.short	0x0100
        /*0242*/ 	.byte	0x04
	.zero		1


	//   ....[21]....
        /*0244*/ 	.word	0x00000780
        /*0248*/ 	.word	0x000000ff
        /*024c*/ 	.word	0x000000d8
        /*0250*/ 	.short	0x0100
        /*0252*/ 	.byte	0x04
	.zero		1


	//   ....[22]....
        /*0254*/ 	.word	0x00000790
        /*0258*/ 	.word	0x000000ff
        /*025c*/ 	.word	0x00000058
        /*0260*/ 	.short	0x0100
        /*0262*/ 	.byte	0x04
	.zero		1


	//   ....[23]....
        /*0264*/ 	.word	0x000007a0
        /*0268*/ 	.word	0x000000ff
        /*026c*/ 	.word	0x000000e0
        /*0270*/ 	.short	0x0100
        /*0272*/ 	.byte	0x04
	.zero		1


	//   ....[24]....
        /*0274*/ 	.word	0x000007b0
        /*0278*/ 	.word	0x000000ff
        /*027c*/ 	.word	0x00000060
        /*0280*/ 	.short	0x0100
        /*0282*/ 	.byte	0x04
	.zero		1


	//   ....[25]....
        /*0284*/ 	.word	0x000007c0
        /*0288*/ 	.word	0x000000ff
        /*028c*/ 	.word	0x000000e8
        /*0290*/ 	.short	0x0100
        /*0292*/ 	.byte	0x04
	.zero		1


	//   ....[26]....
        /*0294*/ 	.word	0x000007d0
        /*0298*/ 	.word	0x000000ff
        /*029c*/ 	.word	0x00000068
        /*02a0*/ 	.short	0x0100
        /*02a2*/ 	.byte	0x04
	.zero		1


	//   ....[27]....
        /*02a4*/ 	.word	0x000007e0
        /*02a8*/ 	.word	0x000000ff
        /*02ac*/ 	.word	0x000000f0
        /*02b0*/ 	.short	0x0100
        /*02b2*/ 	.byte	0x04
	.zero		1


	//   ....[28]....
        /*02b4*/ 	.word	0x000007f0
        /*02b8*/ 	.word	0x000000ff
        /*02bc*/ 	.word	0x00000070
        /*02c0*/ 	.short	0x0100
        /*02c2*/ 	.byte	0x04
	.zero		1


	//   ....[29]....
        /*02c4*/ 	.word	0x00000800
        /*02c8*/ 	.word	0x000000ff
        /*02cc*/ 	.word	0x000000f8
        /*02d0*/ 	.short	0x0100
        /*02d2*/ 	.byte	0x04
	.zero		1


	//   ....[30]....
        /*02d4*/ 	.word	0x00000810
        /*02d8*/ 	.word	0x000000ff
        /*02dc*/ 	.word	0x00000078
        /*02e0*/ 	.short	0x0100
        /*02e2*/ 	.byte	0x04
	.zero		1


	//   ....[31]....
        /*02e4*/ 	.word	0x00000820
        /*02e8*/ 	.word	0x000000ff
        /*02ec*/ 	.word	0x00000100
        /*02f0*/ 	.short	0x0100
        /*02f2*/ 	.byte	0x04
	.zero		1


	//   ....[32]....
        /*02f4*/ 	.word	0x00000830
        /*02f8*/ 	.word	0x000000ff
        /*02fc*/ 	.word	0x00000080
        /*0300*/ 	.short	0x0100
        /*0302*/ 	.byte	0x04
	.zero		1


	//   ....[33]....
        /*0304*/ 	.word	0x00000840
        /*0308*/ 	.word	0x000000ff
        /*030c*/ 	.word	0x00000108
        /*0310*/ 	.short	0x0100
        /*0312*/ 	.byte	0x04
	.zero		1


	//   ....[34]....
        /*0314*/ 	.word	0x00000980
        /*0318*/ 	.word	0x000000ff
        /*031c*/ 	.word	0x00000110
        /*0320*/ 	.short	0x0100
        /*0322*/ 	.byte	0x04
	.zero		1


	//   ....[35]....
        /*0324*/ 	.word	0x00000990
        /*0328*/ 	.word	0x000000ff
        /*032c*/ 	.word	0x00000120
        /*0330*/ 	.short	0x0100
        /*0332*/ 	.byte	0x04
	.zero		1


	//   ....[36]....
        /*0334*/ 	.word	0x000009a0
        /*0338*/ 	.word	0x000000ff
        /*033c*/ 	.word	0x00000118
        /*0340*/ 	.short	0x0100
        /*0342*/ 	.byte	0x04
	.zero		1


	//   ....[37]....
        /*0344*/ 	.word	0x000009b0
        /*0348*/ 	.word	0x000000ff
        /*034c*/ 	.word	0x00000128
        /*0350*/ 	.short	0x0100
        /*0352*/ 	.byte	0x04
	.zero		1


	//   ....[38]....
        /*0354*/ 	.word	0x00000aa0
        /*0358*/ 	.word	0x000000ff
        /*035c*/ 	.word	0x00000130
        /*0360*/ 	.short	0x0100
        /*0362*/ 	.byte	0x06
	.zero		1


	//   ....[39]....
        /*0364*/ 	.word	0x00000ab0
        /*0368*/ 	.word	0x000000ff
        /*036c*/ 	.word	0x00000138
        /*0370*/ 	.short	0x0100
        /*0372*/ 	.byte	0x06
	.zero		1


	//   ....[40]....
        /*0374*/ 	.word	0x00000bf0
        /*0378*/ 	.word	0x000000ff
        /*037c*/ 	.word	0x00000140
        /*0380*/ 	.short	0x0100
        /*0382*/ 	.byte	0x06
	.zero		1


	//   ....[41]....
        /*0384*/ 	.word	0x00000c00
        /*0388*/ 	.word	0x000000ff
        /*038c*/ 	.word	0x00000150
        /*0390*/ 	.short	0x0100
        /*0392*/ 	.byte	0x06
	.zero		1


	//   ....[42]....
        /*0394*/ 	.word	0x00000c10
        /*0398*/ 	.word	0x000000ff
        /*039c*/ 	.word	0x00000148
        /*03a0*/ 	.short	0x0100
        /*03a2*/ 	.byte	0x06
	.zero		1


	//   ....[43]....
        /*03a4*/ 	.word	0x00000c20
        /*03a8*/ 	.word	0x000000ff
        /*03ac*/ 	.word	0x00000158
        /*03b0*/ 	.short	0x0100
        /*03b2*/ 	.byte	0x06
	.zero		1


	//   ....[44]....
        /*03b4*/ 	.word	0x00000d50
        /*03b8*/ 	.word	0x000000ff
        /*03bc*/ 	.word	0x00000160
        /*03c0*/ 	.short	0x0100
        /*03c2*/ 	.byte	0x04
	.zero		1


	//   ....[45]....
        /*03c4*/ 	.word	0x00000d60
        /*03c8*/ 	.word	0x000000ff
        /*03cc*/ 	.word	0x00000180
        /*03d0*/ 	.short	0x0100
        /*03d2*/ 	.byte	0x04
	.zero		1


	//   ....[46]....
        /*03d4*/ 	.word	0x00000d70
        /*03d8*/ 	.word	0x000000ff
        /*03dc*/ 	.word	0x00000168
        /*03e0*/ 	.short	0x0100
        /*03e2*/ 	.byte	0x04
	.zero		1


	//   ....[47]....
        /*03e4*/ 	.word	0x00000d80
        /*03e8*/ 	.word	0x000000ff
        /*03ec*/ 	.word	0x00000188
        /*03f0*/ 	.short	0x0100
        /*03f2*/ 	.byte	0x04
	.zero		1


	//   ....[48]....
        /*03f4*/ 	.word	0x00000d90
        /*03f8*/ 	.word	0x000000ff
        /*03fc*/ 	.word	0x00000170
        /*0400*/ 	.short	0x0100
        /*0402*/ 	.byte	0x04
	.zero		1


	//   ....[49]....
        /*0404*/ 	.word	0x00000da0
        /*0408*/ 	.word	0x000000ff
        /*040c*/ 	.word	0x00000190
        /*0410*/ 	.short	0x0100
        /*0412*/ 	.byte	0x04
	.zero		1


	//   ....[50]....
        /*0414*/ 	.word	0x00000db0
        /*0418*/ 	.word	0x000000ff
        /*041c*/ 	.word	0x00000178
        /*0420*/ 	.short	0x0100
        /*0422*/ 	.byte	0x04
	.zero		1


	//   ....[51]....
        /*0424*/ 	.word	0x00000dc0
        /*0428*/ 	.word	0x000000ff
        /*042c*/ 	.word	0x00000198
        /*0430*/ 	.short	0x0100
        /*0432*/ 	.byte	0x04
	.zero		1


	//   ....[52]....
        /*0434*/ 	.word	0x00000eb0
        /*0438*/ 	.word	0x000000ff
        /*043c*/ 	.word	0x000001a0
        /*0440*/ 	.short	0x0100
        /*0442*/ 	.byte	0x04
	.zero		1


	//   ....[53]....
        /*0444*/ 	.word	0x00000ec0
        /*0448*/ 	.word	0x000000ff
        /*044c*/ 	.word	0x000001b0
        /*0450*/ 	.short	0x0100
        /*0452*/ 	.byte	0x04
	.zero		1


	//   ....[54]....
        /*0454*/ 	.word	0x00000ed0
        /*0458*/ 	.word	0x000000ff
        /*045c*/ 	.word	0x000001a8
        /*0460*/ 	.short	0x0100
        /*0462*/ 	.byte	0x04
	.zero		1


	//   ....[55]....
        /*0464*/ 	.word	0x00000ee0
        /*0468*/ 	.word	0x000000ff
        /*046c*/ 	.word	0x000001b8
        /*0470*/ 	.short	0x0100
        /*0472*/ 	.byte	0x04
	.zero		1


	//   ....[56]....
        /*0474*/ 	.word	0x00001c20
        /*0478*/ 	.word	0x00000000
        /*047c*/ 	.word	0x000001b0
        /*0480*/ 	.short	0x010a
        /*0482*/ 	.byte	0xff
	.zero		1


	//   ....[57]....
        /*0484*/ 	.word	0x00001c50
        /*0488*/ 	.word	0x00000000
        /*048c*/ 	.word	0x000001a0
        /*0490*/ 	.short	0x0101
        /*0492*/ 	.byte	0xff
	.zero		1


	//   ....[58]....
        /*0494*/ 	.word	0x00001d30
        /*0498*/ 	.word	0x000000ff
        /*049c*/ 	.word	0x00000088
        /*04a0*/ 	.short	0x010a
        /*04a2*/ 	.byte	0x04
	.zero		1


	//   ....[59]....
        /*04a4*/ 	.word	0x00001db0
        /*04a8*/ 	.word	0x000000ff
        /*04ac*/ 	.word	0x00000088
        /*04b0*/ 	.short	0x010a
        /*04b2*/ 	.byte	0x21
	.zero		1


	//   ....[60]....
        /*04b4*/ 	.word	0x00001f40
        /*04b8*/ 	.word	0x000000ff
        /*04bc*/ 	.word	0x00000088
        /*04c0*/ 	.short	0x010a
        /*04c2*/ 	.byte	0x08
	.zero		1


	//   ....[61]....
        /*04c4*/ 	.word	0x00002070
        /*04c8*/ 	.word	0x000000ff
        /*04cc*/ 	.word	0x00000138
        /*04d0*/ 	.short	0x0101
        /*04d2*/ 	.byte	0x06
	.zero		1


	//   ....[62]....
        /*04d4*/ 	.word	0x00002090
        /*04d8*/ 	.word	0x000000ff
        /*04dc*/ 	.word	0x00000088
        /*04e0*/ 	.short	0x010a
        /*04e2*/ 	.byte	0x04
	.zero		1


	//   ....[63]....
        /*04e4*/ 	.word	0x00002110
        /*04e8*/ 	.word	0x000000ff
        /*04ec*/ 	.word	0x00000088
        /*04f0*/ 	.short	0x010a
        /*04f2*/ 	.byte	0x11
	.zero		1


	//   ....[64]....
        /*04f4*/ 	.word	0x000022a0
        /*04f8*/ 	.word	0x000000ff
        /*04fc*/ 	.word	0x00000088
        /*0500*/ 	.short	0x010a
        /*0502*/ 	.byte	0x07
	.zero		1


	//   ....[65]....
        /*0504*/ 	.word	0x00002400
        /*0508*/ 	.word	0x00000003
        /*050c*/ 	.word	0x00000140
        /*0510*/ 	.short	0x010a
        /*0512*/ 	.byte	0xff
	.zero		1


	//   ....[66]....
        /*0514*/ 	.word	0x00002550
        /*0518*/ 	.word	0x00000000
        /*051c*/ 	.word	0x00000000
        /*0520*/ 	.short	0x0101
        /*0522*/ 	.byte	0xff
	.zero		1


	//   ....[67]....
        /*0524*/ 	.word	0x00002b00
        /*0528*/ 	.word	0x000000ff
        /*052c*/ 	.word	0x00000000
        /*0530*/ 	.short	0x010a
        /*0532*/ 	.byte	0x04
	.zero		1


	//   ....[68]....
        /*0534*/ 	.word	0x00002b90
        /*0538*/ 	.word	0x000000ff
        /*053c*/ 	.word	0x00000000
        /*0540*/ 	.short	0x010a
        /*0542*/ 	.byte	0x05
	.zero		1


	//   ....[69]....
        /*0544*/ 	.word	0x00002c20
        /*0548*/ 	.word	0x000000ff
        /*054c*/ 	.word	0x00000000
        /*0550*/ 	.short	0x010a
        /*0552*/ 	.byte	0x05
	.zero		1


	//   ....[70]....
        /*0554*/ 	.word	0x00002cb0
        /*0558*/ 	.word	0x000000ff
        /*055c*/ 	.word	0x00000000
        /*0560*/ 	.short	0x010a
        /*0562*/ 	.byte	0x05
	.zero		1


	//   ....[71]....
        /*0564*/ 	.word	0x00002d40
        /*0568*/ 	.word	0x000000ff
        /*056c*/ 	.word	0x00000000
        /*0570*/ 	.short	0x010a
        /*0572*/ 	.byte	0x05
	.zero		1


	//   ....[72]....
        /*0574*/ 	.word	0x00002dd0
        /*0578*/ 	.word	0x000000ff
        /*057c*/ 	.word	0x00000000
        /*0580*/ 	.short	0x010a
        /*0582*/ 	.byte	0x05
	.zero		1


	//   ....[73]....
        /*0584*/ 	.word	0x00002e60
        /*0588*/ 	.word	0x000000ff
        /*058c*/ 	.word	0x00000000
        /*0590*/ 	.short	0x010a
        /*0592*/ 	.byte	0x05
	.zero		1


	//   ....[74]....
        /*0594*/ 	.word	0x00002ef0
        /*0598*/ 	.word	0x000000ff
        /*059c*/ 	.word	0x00000000
        /*05a0*/ 	.short	0x010a
        /*05a2*/ 	.byte	0x05
	.zero		1


	//   ....[75]....
        /*05a4*/ 	.word	0x00002f80
        /*05a8*/ 	.word	0x000000ff
        /*05ac*/ 	.word	0x00000000
        /*05b0*/ 	.short	0x010a
        /*05b2*/ 	.byte	0x05
	.zero		1


	//   ....[76]....
        /*05b4*/ 	.word	0x00003010
        /*05b8*/ 	.word	0x000000ff
        /*05bc*/ 	.word	0x00000000
        /*05c0*/ 	.short	0x010a
        /*05c2*/ 	.byte	0x05
	.zero		1


	//   ....[77]....
        /*05c4*/ 	.word	0x000030a0
        /*05c8*/ 	.word	0x000000ff
        /*05cc*/ 	.word	0x00000000
        /*05d0*/ 	.short	0x010a
        /*05d2*/ 	.byte	0x05
	.zero		1


	//   ....[78]....
        /*05d4*/ 	.word	0x00003130
        /*05d8*/ 	.word	0x000000ff
        /*05dc*/ 	.word	0x00000000
        /*05e0*/ 	.short	0x010a
        /*05e2*/ 	.byte	0x05
	.zero		1


	//   ....[79]....
        /*05e4*/ 	.word	0x000031c0
        /*05e8*/ 	.word	0x000000ff
        /*05ec*/ 	.word	0x00000000
        /*05f0*/ 	.short	0x010a
        /*05f2*/ 	.byte	0x05
	.zero		1


	//   ....[80]....
        /*05f4*/ 	.word	0x00003250
        /*05f8*/ 	.word	0x000000ff
        /*05fc*/ 	.word	0x00000000
        /*0600*/ 	.short	0x010a
        /*0602*/ 	.byte	0x05
	.zero		1


	//   ....[81]....
        /*0604*/ 	.word	0x000032e0
        /*0608*/ 	.word	0x000000ff
        /*060c*/ 	.word	0x00000000
        /*0610*/ 	.short	0x010a
        /*0612*/ 	.byte	0x05
	.zero		1


	//   ....[82]....
        /*0614*/ 	.word	0x00003370
        /*0618*/ 	.word	0x000000ff
        /*061c*/ 	.word	0x00000000
        /*0620*/ 	.short	0x010a
        /*0622*/ 	.byte	0x05
	.zero		1


	//   ....[83]....
        /*0624*/ 	.word	0x00003410
        /*0628*/ 	.word	0x00000000
        /*062c*/ 	.word	0x00000000
        /*0630*/ 	.short	0x010a
        /*0632*/ 	.byte	0xff
	.zero		1


	//   ....[84]....
        /*0634*/ 	.word	0x00003530
        /*0638*/ 	.word	0x00000002
        /*063c*/ 	.word	0x000001a0
        /*0640*/ 	.short	0x010a
        /*0642*/ 	.byte	0xff
	.zero		1


	//   ....[85]....
        /*0644*/ 	.word	0x000035a0
        /*0648*/ 	.word	0x00000002
        /*064c*/ 	.word	0x00000000
        /*0650*/ 	.short	0x0101
        /*0652*/ 	.byte	0xff
	.zero		1


	//   ....[86]....
        /*0654*/ 	.word	0x000035c0
        /*0658*/ 	.word	0x000000ff
        /*065c*/ 	.word	0x00000150
        /*0660*/ 	.short	0x010a
        /*0662*/ 	.byte	0x04
	.zero		1


	//   ....[87]....
        /*0664*/ 	.word	0x000036e0
        /*0668*/ 	.word	0x00000002
        /*066c*/ 	.word	0x00000140
        /*0670*/ 	.short	0x010a
        /*0672*/ 	.byte	0xff
	.zero		1


	//   ....[88]....
        /*0674*/ 	.word	0x000037e0
        /*0678*/ 	.word	0x00000002
        /*067c*/ 	.word	0x00000000
        /*0680*/ 	.short	0x0101
        /*0682*/ 	.byte	0xff
	.zero		1


	//   ....[89]....
        /*0684*/ 	.word	0x00003870
        /*0688*/ 	.word	0x000000ff
        /*068c*/ 	.word	0x00000150
        /*0690*/ 	.short	0x0106
        /*0692*/ 	.byte	0x04
	.zero		1


	//   ....[90]....
        /*0694*/ 	.word	0x00003890
        /*0698*/ 	.word	0x000000ff
        /*069c*/ 	.word	0x00000150
        /*06a0*/ 	.short	0x010a
        /*06a2*/ 	.byte	0x04
	.zero		1


	//   ....[91]....
        /*06a4*/ 	.word	0x00003920
        /*06a8*/ 	.word	0x000000ff
        /*06ac*/ 	.word	0x00000150
        /*06b0*/ 	.short	0x0106
        /*06b2*/ 	.byte	0x07
	.zero		1


	//   ....[92]....
        /*06b4*/ 	.word	0x00003960
        /*06b8*/ 	.word	0x00000000
        /*06bc*/ 	.word	0x00000150
        /*06c0*/ 	.short	0x010a
        /*06c2*/ 	.byte	0xff
	.zero		1


	//   ....[93]....
        /*06c4*/ 	.word	0x00003e70
        /*06c8*/ 	.word	0x00000000
        /*06cc*/ 	.word	0x00000140
        /*06d0*/ 	.short	0x010a
        /*06d2*/ 	.byte	0xff
	.zero		1


	//   ....[94]....
        /*06d4*/ 	.word	0x00003f70
        /*06d8*/ 	.word	0x00000003
        /*06dc*/ 	.word	0x00000000
        /*06e0*/ 	.short	0x0101
        /*06e2*/ 	.byte	0xff
	.zero		1


	//   ....[95]....
        /*06e4*/ 	.word	0x00003f80
        /*06e8*/ 	.word	0x000000ff
        /*06ec*/ 	.word	0x00000000
        /*06f0*/ 	.short	0x010a
        /*06f2*/ 	.byte	0x04
	.zero		1


	//   ....[96]....
        /*06f4*/ 	.word	0x00004000
        /*06f8*/ 	.word	0x000000ff
        /*06fc*/ 	.word	0x00000180
        /*0700*/ 	.short	0x010a
        /*0702*/ 	.byte	0x17
	.zero		1


	//   ....[97]....
        /*0704*/ 	.word	0x000040e0
        /*0708*/ 	.word	0x000000ff
        /*070c*/ 	.word	0x00000000
        /*0710*/ 	.short	0x010a
        /*0712*/ 	.byte	0x05
	.zero		1


	//   ....[98]....
        /*0714*/ 	.word	0x00004220
        /*0718*/ 	.word	0x000000ff
        /*071c*/ 	.word	0x00000000
        /*0720*/ 	.short	0x010a
        /*0722*/ 	.byte	0x04
	.zero		1


	//   ....[99]....
        /*0724*/ 	.word	0x00004410
        /*0728*/ 	.word	0x000000ff
        /*072c*/ 	.word	0x00000000
        /*0730*/ 	.short	0x010a
        /*0732*/ 	.byte	0x04
	.zero		1


	//   ....[100]....
        /*0734*/ 	.word	0x000044a0
        /*0738*/ 	.word	0x000000ff
        /*073c*/ 	.word	0x00000000
        /*0740*/ 	.short	0x010a
        /*0742*/ 	.byte	0x05
	.zero		1


	//   ....[101]....
        /*0744*/ 	.word	0x00004530
        /*0748*/ 	.word	0x000000ff
        /*074c*/ 	.word	0x00000000
        /*0750*/ 	.short	0x010a
        /*0752*/ 	.byte	0x05
	.zero		1


	//   ....[102]....
        /*0754*/ 	.word	0x000045c0
        /*0758*/ 	.word	0x000000ff
        /*075c*/ 	.word	0x00000000
        /*0760*/ 	.short	0x010a
        /*0762*/ 	.byte	0x04
	.zero		1


	//   ....[103]....
        /*0764*/ 	.word	0x00004a70
        /*0768*/ 	.word	0x0000000c
        /*076c*/ 	.word	0x00000140
        /*0770*/ 	.short	0x010a
        /*0772*/ 	.byte	0xff
	.zero		1


	//   ....[104]....
        /*0774*/ 	.word	0x00004be0
        /*0778*/ 	.word	0x00000000
        /*077c*/ 	.word	0x00000000
        /*0780*/ 	.short	0x0101
        /*0782*/ 	.byte	0xff
	.zero		1


	//   ....[105]....
        /*0784*/ 	.word	0x00005070
        /*0788*/ 	.word	0x000000ff
        /*078c*/ 	.word	0x00000138
        /*0790*/ 	.short	0x010a
        /*0792*/ 	.byte	0x15
	.zero		1


	//   ....[106]....
        /*0794*/ 	.word	0x000051f0
        /*0798*/ 	.word	0x000000ff
        /*079c*/ 	.word	0x00000120
        /*07a0*/ 	.short	0x010a
        /*07a2*/ 	.byte	0x15
	.zero		1


	//   ....[107]....
        /*07a4*/ 	.word	0x00005370
        /*07a8*/ 	.word	0x000000ff
        /*07ac*/ 	.word	0x00000110
        /*07b0*/ 	.short	0x010b
        /*07b2*/ 	.byte	0x15
	.zero		1


	//   ....[108]....
        /*07b4*/ 	.word	0x00005380
        /*07b8*/ 	.word	0x000000ff
        /*07bc*/ 	.word	0x00000000
        /*07c0*/ 	.short	0x0101
        /*07c2*/ 	.byte	0x06
	.zero		1


	//   ....[109]....
        /*07c4*/ 	.word	0x00005390
        /*07c8*/ 	.word	0x000000ff
        /*07cc*/ 	.word	0x00000128
        /*07d0*/ 	.short	0x010a
        /*07d2*/ 	.byte	0x15
	.zero		1


	//   ....[110]....
        /*07d4*/ 	.word	0x00005580
        /*07d8*/ 	.word	0x000000ff
        /*07dc*/ 	.word	0x00000118
        /*07e0*/ 	.short	0x010b
        /*07e2*/ 	.byte	0x15
	.zero		1


	//   ....[111]....
        /*07e4*/ 	.word	0x00005590
        /*07e8*/ 	.word	0x000000ff
        /*07ec*/ 	.word	0x00000000
        /*07f0*/ 	.short	0x0101
        /*07f2*/ 	.byte	0x21
	.zero		1


	//   ....[112]....
        /*07f4*/ 	.word	0x000055c0
        /*07f8*/ 	.word	0x000000ff
        /*07fc*/ 	.word	0x00000120
        /*0800*/ 	.short	0x010a
        /*0802*/ 	.byte	0x15
	.zero		1


	//   ....[113]....
        /*0804*/ 	.word	0x00005600
        /*0808*/ 	.word	0x00000000
        /*080c*/ 	.word	0x00000128
        /*0810*/ 	.short	0x010a
        /*0812*/ 	.byte	0xff
	.zero		1


	//   ....[114]....
        /*0814*/ 	.word	0x00005910
        /*0818*/ 	.word	0x00000003
        /*081c*/ 	.word	0x00000140
        /*0820*/ 	.short	0x010a
        /*0822*/ 	.byte	0xff
	.zero		1


	//   ....[115]....
        /*0824*/ 	.word	0x00005a90
        /*0828*/ 	.word	0x00000000
        /*082c*/ 	.word	0x00000000
        /*0830*/ 	.short	0x0101
        /*0832*/ 	.byte	0xff
	.zero		1


	//   ....[116]....
        /*0834*/ 	.word	0x000065a0
        /*0838*/ 	.word	0x00000003
        /*083c*/ 	.word	0x00000110
        /*0840*/ 	.short	0x010a
        /*0842*/ 	.byte	0xff
	.zero		1


	//   ....[117]....
        /*0844*/ 	.word	0x000065e0
        /*0848*/ 	.word	0x0000002b
        /*084c*/ 	.word	0x00000160
        /*0850*/ 	.short	0x010a
        /*0852*/ 	.byte	0xff
	.zero		1


	//   ....[118]....
        /*0854*/ 	.word	0x00006720
        /*0858*/ 	.word	0x00000003
        /*085c*/ 	.word	0x00000110
        /*0860*/ 	.short	0x010a
        /*0862*/ 	.byte	0xff
	.zero		1


	//   ....[119]....
        /*0864*/ 	.word	0x00006840
        /*0868*/ 	.word	0x00000000
        /*086c*/ 	.word	0x00000000
        /*0870*/ 	.short	0x0101
        /*0872*/ 	.byte	0xff
	.zero		1


	//   ....[120]....
        /*0874*/ 	.word	0x000068c0
        /*0878*/ 	.word	0x0000002b
        /*087c*/ 	.word	0x00000160
        /*0880*/ 	.short	0x010a
        /*0882*/ 	.byte	0xff
	.zero		1


	//   ....[121]....
        /*0884*/ 	.word	0x00007430
        /*0888*/ 	.word	0x00000003
        /*088c*/ 	.word	0x00000110
        /*0890*/ 	.short	0x010a
        /*0892*/ 	.byte	0xff
	.zero		1


	//   ....[122]....
        /*0894*/ 	.word	0x000074e0
        /*0898*/ 	.word	0x00000003
        /*089c*/ 	.word	0x00000110
        /*08a0*/ 	.short	0x010a
        /*08a2*/ 	.byte	0xff
	.zero		1


	//   ....[123]....
        /*08a4*/ 	.word	0x00007600
        /*08a8*/ 	.word	0x00000000
        /*08ac*/ 	.word	0x00000000
        /*08b0*/ 	.short	0x0101
        /*08b2*/ 	.byte	0xff
	.zero		1


	//   ....[124]....
        /*08b4*/ 	.word	0x00007a10
        /*08b8*/ 	.word	0x000000ff
        /*08bc*/ 	.word	0x00000000
        /*08c0*/ 	.short	0x0101
        /*08c2*/ 	.byte	0x04
	.zero		1


	//   ....[125]....
        /*08c4*/ 	.word	0x00008310
        /*08c8*/ 	.word	0x00000000
        /*08cc*/ 	.word	0x000001b0
        /*08d0*/ 	.short	0x010a
        /*08d2*/ 	.byte	0xff
	.zero		1


	//   ....[126]....
        /*08d4*/ 	.word	0x00008370
        /*08d8*/ 	.word	0x00000000
        /*08dc*/ 	.word	0x00000088
        /*08e0*/ 	.short	0x010a
        /*08e2*/ 	.byte	0xff
	.zero		1


	//   ....[127]....
        /*08e4*/ 	.word	0x000083d0
        /*08e8*/ 	.word	0x00000000
        /*08ec*/ 	.word	0x00000088
        /*08f0*/ 	.short	0x010a
        /*08f2*/ 	.byte	0xff
	.zero		1


	//   ....[128]....
        /*08f4*/ 	.word	0x00008420
        /*08f8*/ 	.word	0x00000003
        /*08fc*/ 	.word	0x00000140
        /*0900*/ 	.short	0x010a
        /*0902*/ 	.byte	0xff
	.zero		1


	//   ....[129]....
        /*0904*/ 	.word	0x00008480
        /*0908*/ 	.word	0x00000000
        /*090c*/ 	.word	0x00000000
        /*0910*/ 	.short	0x010a
        /*0912*/ 	.byte	0xff
	.zero		1


	//   ....[130]....
        /*0914*/ 	.word	0x000084e0
        /*0918*/ 	.word	0x00000000
        /*091c*/ 	.word	0x00000000
        /*0920*/ 	.short	0x010a
        /*0922*/ 	.byte	0xff
	.zero		1


	//   ....[131]....
        /*0924*/ 	.word	0x00008540
        /*0928*/ 	.word	0x00000000
        /*092c*/ 	.word	0x00000000
        /*0930*/ 	.short	0x010a
        /*0932*/ 	.byte	0xff
	.zero		1


	//   ....[132]....
        /*0934*/ 	.word	0x000085a0
        /*0938*/ 	.word	0x00000000
        /*093c*/ 	.word	0x00000000
        /*0940*/ 	.short	0x010a
        /*0942*/ 	.byte	0xff
	.zero		1


	//   ....[133]....
        /*0944*/ 	.word	0x00008600
        /*0948*/ 	.word	0x00000000
        /*094c*/ 	.word	0x00000000
        /*0950*/ 	.short	0x010a
        /*0952*/ 	.byte	0xff
	.zero		1


	//   ....[134]....
        /*0954*/ 	.word	0x00008660
        /*0958*/ 	.word	0x00000000
        /*095c*/ 	.word	0x00000000
        /*0960*/ 	.short	0x010a
        /*0962*/ 	.byte	0xff
	.zero		1


	//   ....[135]....
        /*0964*/ 	.word	0x000086c0
        /*0968*/ 	.word	0x00000000
        /*096c*/ 	.word	0x00000000
        /*0970*/ 	.short	0x010a
        /*0972*/ 	.byte	0xff
	.zero		1


	//   ....[136]....
        /*0974*/ 	.word	0x00008720
        /*0978*/ 	.word	0x00000000
        /*097c*/ 	.word	0x00000000
        /*0980*/ 	.short	0x010a
        /*0982*/ 	.byte	0xff
	.zero		1


	//   ....[137]....
        /*0984*/ 	.word	0x00008780
        /*0988*/ 	.word	0x00000000
        /*098c*/ 	.word	0x00000000
        /*0990*/ 	.short	0x010a
        /*0992*/ 	.byte	0xff
	.zero		1


	//   ....[138]....
        /*0994*/ 	.word	0x000087e0
        /*0998*/ 	.word	0x00000000
        /*099c*/ 	.word	0x00000000
        /*09a0*/ 	.short	0x010a
        /*09a2*/ 	.byte	0xff
	.zero		1


	//   ....[139]....
        /*09a4*/ 	.word	0x00008840
        /*09a8*/ 	.word	0x00000000
        /*09ac*/ 	.word	0x00000000
        /*09b0*/ 	.short	0x010a
        /*09b2*/ 	.byte	0xff
	.zero		1


	//   ....[140]....
        /*09b4*/ 	.word	0x000088a0
        /*09b8*/ 	.word	0x00000000
        /*09bc*/ 	.word	0x00000000
        /*09c0*/ 	.short	0x010a
        /*09c2*/ 	.byte	0xff
	.zero		1


	//   ....[141]....
        /*09c4*/ 	.word	0x00008900
        /*09c8*/ 	.word	0x00000000
        /*09cc*/ 	.word	0x00000000
        /*09d0*/ 	.short	0x010a
        /*09d2*/ 	.byte	0xff
	.zero		1


	//   ....[142]....
        /*09d4*/ 	.word	0x00008960
        /*09d8*/ 	.word	0x00000000
        /*09dc*/ 	.word	0x00000000
        /*09e0*/ 	.short	0x010a
        /*09e2*/ 	.byte	0xff
	.zero		1


	//   ....[143]....
        /*09e4*/ 	.word	0x000089c0
        /*09e8*/ 	.word	0x00000000
        /*09ec*/ 	.word	0x00000000
        /*09f0*/ 	.short	0x010a
        /*09f2*/ 	.byte	0xff
	.zero		1


	//   ....[144]....
        /*09f4*/ 	.word	0x00008a20
        /*09f8*/ 	.word	0x00000000
        /*09fc*/ 	.word	0x00000000
        /*0a00*/ 	.short	0x010a
        /*0a02*/ 	.byte	0xff
	.zero		1


	//   ....[145]....
        /*0a04*/ 	.word	0x00008a70
        /*0a08*/ 	.word	0x00000002
        /*0a0c*/ 	.word	0x000001a0
        /*0a10*/ 	.short	0x010a
        /*0a12*/ 	.byte	0xff
	.zero		1


	//   ....[146]....
        /*0a14*/ 	.word	0x00008ad0
        /*0a18*/ 	.word	0x00000002
        /*0a1c*/ 	.word	0x00000150
        /*0a20*/ 	.short	0x010a
        /*0a22*/ 	.byte	0xff
	.zero		1


	//   ....[147]....
        /*0a24*/ 	.word	0x00008b20
        /*0a28*/ 	.word	0x00000002
        /*0a2c*/ 	.word	0x00000140
        /*0a30*/ 	.short	0x010a
        /*0a32*/ 	.byte	0xff
	.zero		1


	//   ....[148]....
        /*0a34*/ 	.word	0x00008b80
        /*0a38*/ 	.word	0x00000000
        /*0a3c*/ 	.word	0x00000150
        /*0a40*/ 	.short	0x010a
        /*0a42*/ 	.byte	0xff
	.zero		1


	//   ....[149]....
        /*0a44*/ 	.word	0x00008bd0
        /*0a48*/ 	.word	0x00000000
        /*0a4c*/ 	.word	0x00000140
        /*0a50*/ 	.short	0x010a
        /*0a52*/ 	.byte	0xff
	.zero		1


	//   ....[150]....
        /*0a54*/ 	.word	0x00008c30
        /*0a58*/ 	.word	0x00000002
        /*0a5c*/ 	.word	0x00000180
        /*0a60*/ 	.short	0x010a
        /*0a62*/ 	.byte	0xff
	.zero		1


	//   ....[151]....
        /*0a64*/ 	.word	0x00008c90
        /*0a68*/ 	.word	0x00000000
        /*0a6c*/ 	.word	0x00000000
        /*0a70*/ 	.short	0x010a
        /*0a72*/ 	.byte	0xff
	.zero		1


	//   ....[152]....
        /*0a74*/ 	.word	0x00008cf0
        /*0a78*/ 	.word	0x00000000
        /*0a7c*/ 	.word	0x00000000
        /*0a80*/ 	.short	0x010a
        /*0a82*/ 	.byte	0xff
	.zero		1


	//   ....[153]....
        /*0a84*/ 	.word	0x00008d50
        /*0a88*/ 	.word	0x00000000
        /*0a8c*/ 	.word	0x00000000
        /*0a90*/ 	.short	0x010a
        /*0a92*/ 	.byte	0xff
	.zero		1


	//   ....[154]....
        /*0a94*/ 	.word	0x00008db0
        /*0a98*/ 	.word	0x00000000
        /*0a9c*/ 	.word	0x00000000
        /*0aa0*/ 	.short	0x010a
        /*0aa2*/ 	.byte	0xff
	.zero		1


	//   ....[155]....
        /*0aa4*/ 	.word	0x00008e10
        /*0aa8*/ 	.word	0x00000000
        /*0aac*/ 	.word	0x00000000
        /*0ab0*/ 	.short	0x010a
        /*0ab2*/ 	.byte	0xff
	.zero		1


	//   ....[156]....
        /*0ab4*/ 	.word	0x00008e60
        /*0ab8*/ 	.word	0x0000000c
        /*0abc*/ 	.word	0x00000140
        /*0ac0*/ 	.short	0x010a
        /*0ac2*/ 	.byte	0xff
	.zero		1


	//   ....[157]....
        /*0ac4*/ 	.word	0x00008ec0
        /*0ac8*/ 	.word	0x00000000
        /*0acc*/ 	.word	0x00000138
        /*0ad0*/ 	.short	0x010a
        /*0ad2*/ 	.byte	0xff
	.zero		1


	//   ....[158]....
        /*0ad4*/ 	.word	0x00008f20
        /*0ad8*/ 	.word	0x00000000
        /*0adc*/ 	.word	0x00000120
        /*0ae0*/ 	.short	0x010a
        /*0ae2*/ 	.byte	0xff
	.zero		1


	//   ....[159]....
        /*0ae4*/ 	.word	0x00008f80
        /*0ae8*/ 	.word	0x00000000
        /*0aec*/ 	.word	0x00000128
        /*0af0*/ 	.short	0x010a
        /*0af2*/ 	.byte	0xff
	.zero		1


	//   ....[160]....
        /*0af4*/ 	.word	0x00008fe0
        /*0af8*/ 	.word	0x00000000
        /*0afc*/ 	.word	0x00000120
        /*0b00*/ 	.short	0x010a
        /*0b02*/ 	.byte	0xff
	.zero		1


	//   ....[161]....
        /*0b04*/ 	.word	0x00009030
        /*0b08*/ 	.word	0x00000003
        /*0b0c*/ 	.word	0x00000140
        /*0b10*/ 	.short	0x010a
        /*0b12*/ 	.byte	0xff
	.zero		1


	//   ....[162]....
        /*0b14*/ 	.word	0x00009080
        /*0b18*/ 	.word	0x00000003
        /*0b1c*/ 	.word	0x00000110
        /*0b20*/ 	.short	0x010a
        /*0b22*/ 	.byte	0xff
	.zero		1


	//   ....[163]....
        /*0b24*/ 	.word	0x000090d0
        /*0b28*/ 	.word	0x0000002b
        /*0b2c*/ 	.word	0x00000160
        /*0b30*/ 	.short	0x010a
        /*0b32*/ 	.byte	0xff
	.zero		1


	//   ....[164]....
        /*0b34*/ 	.word	0x00009120
        /*0b38*/ 	.word	0x00000003
        /*0b3c*/ 	.word	0x00000110
        /*0b40*/ 	.short	0x010a
        /*0b42*/ 	.byte	0xff
	.zero		1


	//----- nvinfo : EIATTR_NUM_MBARRIERS
	.align		4
.L_47:
        /*0b44*/ 	.byte	0x03, 0x38
        /*0b46*/ 	.short	0x0038


	//----- nvinfo : EIATTR_EXIT_INSTR_OFFSETS
	.align		4
        /*0b48*/ 	.byte	0x04, 0x1c
        /*0b4a*/ 	.short	(.L_49 - .L_48)


	//   ....[0]....
.L_48:
        /*0b4c*/ 	.word	0x00003440


	//   ....[1]....
        /*0b50*/ 	.word	0x00003930


	//   ....[2]....
        /*0b54*/ 	.word	0x00003990


	//   ....[3]....
        /*0b58*/ 	.word	0x00004820


	//   ....[4]....
        /*0b5c*/ 	.word	0x00005630


	//   ....[5]....
        /*0b60*/ 	.word	0x00005670


	//   ....[6]....
        /*0b64*/ 	.word	0x00008300


	//----- nvinfo : EIATTR_MAX_THREADS
	.align		4
.L_49:
        /*0b68*/ 	.byte	0x04, 0x05
        /*0b6a*/ 	.short	(.L_51 - .L_50)
.L_50:
        /*0b6c*/ 	.word	0x00000100
        /*0b70*/ 	.word	0x00000001
        /*0b74*/ 	.word	0x00000001


	//----- nvinfo : EIATTR_CRS_STACK_SIZE
	.align		4
.L_51:
        /*0b78*/ 	.byte	0x04, 0x1e
        /*0b7a*/ 	.short	(.L_53 - .L_52)
.L_52:
        /*0b7c*/ 	.word	0x00000000


	//----- nvinfo : EIATTR_CBANK_PARAM_SIZE
	.align		4
.L_53:
        /*0b80*/ 	.byte	0x03, 0x19
        /*0b82*/ 	.short	0x0800


	//----- nvinfo : EIATTR_PARAM_CBANK
	.align		4
        /*0b84*/ 	.byte	0x04, 0x0a
        /*0b86*/ 	.short	(.L_55 - .L_54)
	.align		4
.L_54:
        /*0b88*/ 	.word	index@(.nv.constant0._ZN7cutlass13device_kernelINS_4gemm6kernel13GemmUniversalIN4cute5tupleIJiiiiEEENS1_10collective13CollectiveMmaINS1_35MainloopSm100TmaUmmaWarpSpecializedILi17ELi2ELi4ENS5_IJNS4_1CILi4EEENSA_ILi2EEENSA_ILi1EEEEEEEENS5_IJNSA_ILi64EEENSA_ILi128EEESG_EEEaNS5_IJlSD_lEEEaSJ_NS4_8TiledMMAINS4_8MMA_AtomIJNS4_15SM100_MMA_S8_SSIaaiLi64ELi128ELNS4_4UMMA5MajorE0ELSO_0ELNSN_8SaturateE0EEEEEENS4_6LayoutINS5_IJSD_SD_SD_EEENS5_IJNSA_ILi0EEESU_SU_EEEEENS5_IJNS4_10UnderscoreESX_SX_EEEEENS4_23SM90_TMA_LOAD_MULTICASTENS4_14ComposedLayoutINS4_7SwizzleILi2ELi4ELi3EEENS4_18smem_ptr_flag_bitsILi8EEENSS_INS5_IJNSA_ILi8EEESG_EEENS5_IJSG_SD_EEEEEEEvNS4_8identityES10_S1A_vS1B_EENS_8epilogue10collective18CollectiveEpilogueINS1D_23Sm100TmaWarpSpecializedILi2ELi2ELi32ELb0ELb0EEEJSI_NS5_IJNSS_ISG_SD_EES1I_EEEaSJ_aSJ_NS1D_6fusion15FusionCallbacksIS1H_NS1K_17LinearCombinationIaiaiLNS_15FloatRoundStyleE2EEESI_S1J_JEEENS4_5SM1004TMEM4LOAD26SM100_TMEM_LOAD_16dp32b32xENS4_13SM90_TMA_LOADES1A_NS4_39AutoVectorizingCopyWithAssumedAlignmentILi128EEENS4_14SM90_TMA_STOREES1A_S1W_S1W_EEEvvEEEEvNT_6ParamsE)
        /*0b8c*/ 	.short	0x0380
        /*0b8e*/ 	.short	0x0800


	//----- nvinfo : EIATTR_SW_WAR
	.align		4
.L_55:
        /*0b90*/ 	.byte	0x04, 0x36
        /*0b92*/ 	.short	(.L_57 - .L_56)
.L_56:
        /*0b94*/ 	.word	0x00000008
.L_57:


//--------------------- .nv.callgraph             --------------------------
	.section	.nv.callgraph,"",@"SHT_CUDA_CALLGRAPH"
	.align	4
	.sectionentsize	8
	.align		4
        /*0000*/ 	.word	0x00000000
	.align		4
        /*0004*/ 	.word	0xffffffff
	.align		4
        /*0008*/ 	.word	index@(_ZN7cutlass13device_kernelINS_4gemm6kernel13GemmUniversalIN4cute5tupleIJiiiiEEENS1_10collective13CollectiveMmaINS1_35MainloopSm100TmaUmmaWarpSpecializedILi17ELi2ELi4ENS5_IJNS4_1CILi4EEENSA_ILi2EEENSA_ILi1EEEEEEEENS5_IJNSA_ILi64EEENSA_ILi128EEESG_EEEaNS5_IJlSD_lEEEaSJ_NS4_8TiledMMAINS4_8MMA_AtomIJNS4_15SM100_MMA_S8_SSIaaiLi64ELi128ELNS4_4UMMA5MajorE0ELSO_0ELNSN_8SaturateE0EEEEEENS4_6LayoutINS5_IJSD_SD_SD_EEENS5_IJNSA_ILi0EEESU_SU_EEEEENS5_IJNS4_10UnderscoreESX_SX_EEEEENS4_23SM90_TMA_LOAD_MULTICASTENS4_14ComposedLayoutINS4_7SwizzleILi2ELi4ELi3EEENS4_18smem_ptr_flag_bitsILi8EEENSS_INS5_IJNSA_ILi8EEESG_EEENS5_IJSG_SD_EEEEEEEvNS4_8identityES10_S1A_vS1B_EENS_8epilogue10collective18CollectiveEpilogueINS1D_23Sm100TmaWarpSpecializedILi2ELi2ELi32ELb0ELb0EEEJSI_NS5_IJNSS_ISG_SD_EES1I_EEEaSJ_aSJ_NS1D_6fusion15FusionCallbacksIS1H_NS1K_17LinearCombinationIaiaiLNS_15FloatRoundStyleE2EEESI_S1J_JEEENS4_5SM1004TMEM4LOAD26SM100_TMEM_LOAD_16dp32b32xENS4_13SM90_TMA_LOADES1A_NS4_39AutoVectorizingCopyWithAssumedAlignmentILi128EEENS4_14SM90_TMA_STOREES1A_S1W_S1W_EEEvvEEEEvNT_6ParamsE)
	.align		4
        /*000c*/ 	.word	index@(__assertfail)
	.align		4
        /*0010*/ 	.word	0x00000000
	.align		4
        /*0014*/ 	.word	0xfffffffe
	.align		4
        /*0018*/ 	.word	0x00000000
	.align		4
        /*001c*/ 	.word	0xfffffffd
	.align		4
        /*0020*/ 	.word	0x00000000
	.align		4
        /*0024*/ 	.word	0xfffffffc


//--------------------- .nv.constant4             --------------------------
	.section	.nv.constant4,"a",@progbits
	.align	8
	.align		8
.nv.constant4:
        /*0000*/ 	.dword	__assertfail
	.align		8
        /*0008*/ 	.dword	__unnamed_1
	.align		8
        /*0010*/ 	.dword	__unnamed_2
	.align		8
        /*0018*/ 	.dword	_ZN40_INTERNAL_bf0b8a80_4_k_cu_80d03b66_303984cuda3std3__45__cpo5beginE
	.align		8
        /*0020*/ 	.dword	_ZN40_INTERNAL_bf0b8a80_4_k_cu_80d03b66_303984cuda3std3__45__cpo3endE
	.align		8
        /*0028*/ 	.dword	_ZN40_INTERNAL_bf0b8a80_4_k_cu_80d03b66_303984cuda3std3__45__cpo6cbeginE
	.align		8
        /*0030*/ 	.dword	_ZN40_INTERNAL_bf0b8a80_4_k_cu_80d03b66_303984cuda3std3__45__cpo4cendE
	.align		8
        /*0038*/ 	.dword	_ZN40_INTERNAL_bf0b8a80_4_k_cu_80d03b66_303984cuda3std3__442_GLOBAL__N__bf0b8a80_4_k_cu_80d03b66_303986ignoreE
	.align		8
        /*0040*/ 	.dword	_ZN40_INTERNAL_bf0b8a80_4_k_cu_80d03b66_303984cuda3std3__419piecewise_constructE
	.align		8
        /*0048*/ 	.dword	_ZN40_INTERNAL_bf0b8a80_4_k_cu_80d03b66_303984cuda3std3__48in_placeE
	.align		8
        /*0050*/ 	.dword	_ZN40_INTERNAL_bf0b8a80_4_k_cu_80d03b66_303984cuda3std6ranges3__45__cpo4swapE
	.align		8
        /*0058*/ 	.dword	_ZN40_INTERNAL_bf0b8a80_4_k_cu_80d03b66_303984cuda3std6ranges3__45__cpo9iter_moveE
	.align		8
        /*0060*/ 	.dword	_ZN40_INTERNAL_bf0b8a80_4_k_cu_80d03b66_303984cute7productE
	.align		8
        /*0068*/ 	.dword	_ZN40_INTERNAL_bf0b8a80_4_k_cu_80d03b66_303984cute1_E
	.align		8
        /*0070*/ 	.dword	$str$25
	.align		8
        /*0078*/ 	.dword	$str$26
	.align		8
        /*0080*/ 	.dword	$str$27
	.align		8
        /*0088*/ 	.dword	$str$28


//--------------------- .text._ZN7cutlass13device_kernelINS_4gemm6kernel13GemmUniversalIN4cute5tupleIJiiiiEEENS1_10collective13CollectiveMmaINS1_35MainloopSm100TmaUmmaWarpSpecializedILi17ELi2ELi4ENS5_IJNS4_1CILi4EEENSA_ILi2EEENSA_ILi1EEEEEEEENS5_IJNSA_ILi64EEENSA_ILi128EEESG_EEEaNS5_IJlSD_lEEEaSJ_NS4_8TiledMMAINS4_8MMA_AtomIJNS4_15SM100_MMA_S8_SSIaaiLi64ELi128ELNS4_4UMMA5MajorE0ELSO_0ELNSN_8SaturateE0EEEEEENS4_6LayoutINS5_IJSD_SD_SD_EEENS5_IJNSA_ILi0EEESU_SU_EEEEENS5_IJNS4_10UnderscoreESX_SX_EEEEENS4_23SM90_TMA_LOAD_MULTICASTENS4_14ComposedLayoutINS4_7SwizzleILi2ELi4ELi3EEENS4_18smem_ptr_flag_bitsILi8EEENSS_INS5_IJNSA_ILi8EEESG_EEENS5_IJSG_SD_EEEEEEEvNS4_8identityES10_S1A_vS1B_EENS_8epilogue10collective18CollectiveEpilogueINS1D_23Sm100TmaWarpSpecializedILi2ELi2ELi32ELb0ELb0EEEJSI_NS5_IJNSS_ISG_SD_EES1I_EEEaSJ_aSJ_NS1D_6fusion15FusionCallbacksIS1H_NS1K_17LinearCombinationIaiaiLNS_15FloatRoundStyleE2EEESI_S1J_JEEENS4_5SM1004TMEM4LOAD26SM100_TMEM_LOAD_16dp32b32xENS4_13SM90_TMA_LOADES1A_NS4_39AutoVectorizingCopyWithAssumedAlignmentILi128EEENS4_14SM90_TMA_STOREES1A_S1W_S1W_EEEvvEEEEvNT_6ParamsE --------------------------
	.section	.text._ZN7cutlass13device_kernelINS_4gemm6kernel13GemmUniversalIN4cute5tupleIJiiiiEEENS1_10collective13CollectiveMmaINS1_35MainloopSm100TmaUmmaWarpSpecializedILi17ELi2ELi4ENS5_IJNS4_1CILi4EEENSA_ILi2EEENSA_ILi1EEEEEEEENS5_IJNSA_ILi64EEENSA_ILi128EEESG_EEEaNS5_IJlSD_lEEEaSJ_NS4_8TiledMMAINS4_8MMA_AtomIJNS4_15SM100_MMA_S8_SSIaaiLi64ELi128ELNS4_4UMMA5MajorE0ELSO_0ELNSN_8SaturateE0EEEEEENS4_6LayoutINS5_IJSD_SD_SD_EEENS5_IJNSA_ILi0EEESU_SU_EEEEENS5_IJNS4_10UnderscoreESX_SX_EEEEENS4_23SM90_TMA_LOAD_MULTICASTENS4_14ComposedLayoutINS4_7SwizzleILi2ELi4ELi3EEENS4_18smem_ptr_flag_bitsILi8EEENSS_INS5_IJNSA_ILi8EEESG_EEENS5_IJSG_SD_EEEEEEEvNS4_8identityES10_S1A_vS1B_EENS_8epilogue10collective18CollectiveEpilogueINS1D_23Sm100TmaWarpSpecializedILi2ELi2ELi32ELb0ELb0EEEJSI_NS5_IJNSS_ISG_SD_EES1I_EEEaSJ_aSJ_NS1D_6fusion15FusionCallbacksIS1H_NS1K_17LinearCombinationIaiaiLNS_15FloatRoundStyleE2EEESI_S1J_JEEENS4_5SM1004TMEM4LOAD26SM100_TMEM_LOAD_16dp32b32xENS4_13SM90_TMA_LOADES1A_NS4_39AutoVectorizingCopyWithAssumedAlignmentILi128EEENS4_14SM90_TMA_STOREES1A_S1W_S1W_EEEvvEEEEvNT_6ParamsE,"ax",@progbits
	.align	128
.text._ZN7cutlass13device_kernelINS_4gemm6kernel13GemmUniversalIN4cute5tupleIJiiiiEEENS1_10collective13CollectiveMmaINS1_35MainloopSm100TmaUmmaWarpSpecializedILi17ELi2ELi4ENS5_IJNS4_1CILi4EEENSA_ILi2EEENSA_ILi1EEEEEEEENS5_IJNSA_ILi64EEENSA_ILi128EEESG_EEEaNS5_IJlSD_lEEEaSJ_NS4_8TiledMMAINS4_8MMA_AtomIJNS4_15SM100_MMA_S8_SSIaaiLi64ELi128ELNS4_4UMMA5MajorE0ELSO_0ELNSN_8SaturateE0EEEEEENS4_6LayoutINS5_IJSD_SD_SD_EEENS5_IJNSA_ILi0EEESU_SU_EEEEENS5_IJNS4_10UnderscoreESX_SX_EEEEENS4_23SM90_TMA_LOAD_MULTICASTENS4_14ComposedLayoutINS4_7SwizzleILi2ELi4ELi3EEENS4_18smem_ptr_flag_bitsILi8EEENSS_INS5_IJNSA_ILi8EEESG_EEENS5_IJSG_SD_EEEEEEEvNS4_8identityES10_S1A_vS1B_EENS_8epilogue10collective18CollectiveEpilogueINS1D_23Sm100TmaWarpSpecializedILi2ELi2ELi32ELb0ELb0EEEJSI_NS5_IJNSS_ISG_SD_EES1I_EEEaSJ_aSJ_NS1D_6fusion15FusionCallbacksIS1H_NS1K_17LinearCombinationIaiaiLNS_15FloatRoundStyleE2EEESI_S1J_JEEENS4_5SM1004TMEM4LOAD26SM100_TMEM_LOAD_16dp32b32xENS4_13SM90_TMA_LOADES1A_NS4_39AutoVectorizingCopyWithAssumedAlignmentILi128EEENS4_14SM90_TMA_STOREES1A_S1W_S1W_EEEvvEEEEvNT_6ParamsE:
        .type           _ZN7cutlass13device_kernelINS_4gemm6kernel13GemmUniversalIN4cute5tupleIJiiiiEEENS1_10collective13CollectiveMmaINS1_35MainloopSm100TmaUmmaWarpSpecializedILi17ELi2ELi4ENS5_IJNS4_1CILi4EEENSA_ILi2EEENSA_ILi1EEEEEEEENS5_IJNSA_ILi64EEENSA_ILi128EEESG_EEEaNS5_IJlSD_lEEEaSJ_NS4_8TiledMMAINS4_8MMA_AtomIJNS4_15SM100_MMA_S8_SSIaaiLi64ELi128ELNS4_4UMMA5MajorE0ELSO_0ELNSN_8SaturateE0EEEEEENS4_6LayoutINS5_IJSD_SD_SD_EEENS5_IJNSA_ILi0EEESU_SU_EEEEENS5_IJNS4_10UnderscoreESX_SX_EEEEENS4_23SM90_TMA_LOAD_MULTICASTENS4_14ComposedLayoutINS4_7SwizzleILi2ELi4ELi3EEENS4_18smem_ptr_flag_bitsILi8EEENSS_INS5_IJNSA_ILi8EEESG_EEENS5_IJSG_SD_EEEEEEEvNS4_8identityES10_S1A_vS1B_EENS_8epilogue10collective18CollectiveEpilogueINS1D_23Sm100TmaWarpSpecializedILi2ELi2ELi32ELb0ELb0EEEJSI_NS5_IJNSS_ISG_SD_EES1I_EEEaSJ_aSJ_NS1D_6fusion15FusionCallbacksIS1H_NS1K_17LinearCombinationIaiaiLNS_15FloatRoundStyleE2EEESI_S1J_JEEENS4_5SM1004TMEM4LOAD26SM100_TMEM_LOAD_16dp32b32xENS4_13SM90_TMA_LOADES1A_NS4_39AutoVectorizingCopyWithAssumedAlignmentILi128EEENS4_14SM90_TMA_STOREES1A_S1W_S1W_EEEvvEEEEvNT_6ParamsE,@function
        .size           _ZN7cutlass13device_kernelINS_4gemm6kernel13GemmUniversalIN4cute5tupleIJiiiiEEENS1_10collective13CollectiveMmaINS1_35MainloopSm100TmaUmmaWarpSpecializedILi17ELi2ELi4ENS5_IJNS4_1CILi4EEENSA_ILi2EEENSA_ILi1EEEEEEEENS5_IJNSA_ILi64EEENSA_ILi128EEESG_EEEaNS5_IJlSD_lEEEaSJ_NS4_8TiledMMAINS4_8MMA_AtomIJNS4_15SM100_MMA_S8_SSIaaiLi64ELi128ELNS4_4UMMA5MajorE0ELSO_0ELNSN_8SaturateE0EEEEEENS4_6LayoutINS5_IJSD_SD_SD_EEENS5_IJNSA_ILi0EEESU_SU_EEEEENS5_IJNS4_10UnderscoreESX_SX_EEEEENS4_23SM90_TMA_LOAD_MULTICASTENS4_14ComposedLayoutINS4_7SwizzleILi2ELi4ELi3EEENS4_18smem_ptr_flag_bitsILi8EEENSS_INS5_IJNSA_ILi8EEESG_EEENS5_IJSG_SD_EEEEEEEvNS4_8identityES10_S1A_vS1B_EENS_8epilogue10collective18CollectiveEpilogueINS1D_23Sm100TmaWarpSpecializedILi2ELi2ELi32ELb0ELb0EEEJSI_NS5_IJNSS_ISG_SD_EES1I_EEEaSJ_aSJ_NS1D_6fusion15FusionCallbacksIS1H_NS1K_17LinearCombinationIaiaiLNS_15FloatRoundStyleE2EEESI_S1J_JEEENS4_5SM1004TMEM4LOAD26SM100_TMEM_LOAD_16dp32b32xENS4_13SM90_TMA_LOADES1A_NS4_39AutoVectorizingCopyWithAssumedAlignmentILi128EEENS4_14SM90_TMA_STOREES1A_S1W_S1W_EEEvvEEEEvNT_6ParamsE,(.L_x_189 - _ZN7cutlass13device_kernelINS_4gemm6kernel13GemmUniversalIN4cute5tupleIJiiiiEEENS1_10collective13CollectiveMmaINS1_35MainloopSm100TmaUmmaWarpSpecializedILi17ELi2ELi4ENS5_IJNS4_1CILi4EEENSA_ILi2EEENSA_ILi1EEEEEEEENS5_IJNSA_ILi64EEENSA_ILi128EEESG_EEEaNS5_IJlSD_lEEEaSJ_NS4_8TiledMMAINS4_8MMA_AtomIJNS4_15SM100_MMA_S8_SSIaaiLi64ELi128ELNS4_4UMMA5MajorE0ELSO_0ELNSN_8SaturateE0EEEEEENS4_6LayoutINS5_IJSD_SD_SD_EEENS5_IJNSA_ILi0EEESU_SU_EEEEENS5_IJNS4_10UnderscoreESX_SX_EEEEENS4_23SM90_TMA_LOAD_MULTICASTENS4_14ComposedLayoutINS4_7SwizzleILi2ELi4ELi3EEENS4_18smem_ptr_flag_bitsILi8EEENSS_INS5_IJNSA_ILi8EEESG_EEENS5_IJSG_SD_EEEEEEEvNS4_8identityES10_S1A_vS1B_EENS_8epilogue10collective18CollectiveEpilogueINS1D_23Sm100TmaWarpSpecializedILi2ELi2ELi32ELb0ELb0EEEJSI_NS5_IJNSS_ISG_SD_EES1I_EEEaSJ_aSJ_NS1D_6fusion15FusionCallbacksIS1H_NS1K_17LinearCombinationIaiaiLNS_15FloatRoundStyleE2EEESI_S1J_JEEENS4_5SM1004TMEM4LOAD26SM100_TMEM_LOAD_16dp32b32xENS4_13SM90_TMA_LOADES1A_NS4_39AutoVectorizingCopyWithAssumedAlignmentILi128EEENS4_14SM90_TMA_STOREES1A_S1W_S1W_EEEvvEEEEvNT_6ParamsE)
        .other          _ZN7cutlass13device_kernelINS_4gemm6kernel13GemmUniversalIN4cute5tupleIJiiiiEEENS1_10collective13CollectiveMmaINS1_35MainloopSm100TmaUmmaWarpSpecializedILi17ELi2ELi4ENS5_IJNS4_1CILi4EEENSA_ILi2EEENSA_ILi1EEEEEEEENS5_IJNSA_ILi64EEENSA_ILi128EEESG_EEEaNS5_IJlSD_lEEEaSJ_NS4_8TiledMMAINS4_8MMA_AtomIJNS4_15SM100_MMA_S8_SSIaaiLi64ELi128ELNS4_4UMMA5MajorE0ELSO_0ELNSN_8SaturateE0EEEEEENS4_6LayoutINS5_IJSD_SD_SD_EEENS5_IJNSA_ILi0EEESU_SU_EEEEENS5_IJNS4_10UnderscoreESX_SX_EEEEENS4_23SM90_TMA_LOAD_MULTICASTENS4_14ComposedLayoutINS4_7SwizzleILi2ELi4ELi3EEENS4_18smem_ptr_flag_bitsILi8EEENSS_INS5_IJNSA_ILi8EEESG_EEENS5_IJSG_SD_EEEEEEEvNS4_8identityES10_S1A_vS1B_EENS_8epilogue10collective18CollectiveEpilogueINS1D_23Sm100TmaWarpSpecializedILi2ELi2ELi32ELb0ELb0EEEJSI_NS5_IJNSS_ISG_SD_EES1I_EEEaSJ_aSJ_NS1D_6fusion15FusionCallbacksIS1H_NS1K_17LinearCombinationIaiaiLNS_15FloatRoundStyleE2EEESI_S1J_JEEENS4_5SM1004TMEM4LOAD26SM100_TMEM_LOAD_16dp32b32xENS4_13SM90_TMA_LOADES1A_NS4_39AutoVectorizingCopyWithAssumedAlignmentILi128EEENS4_14SM90_TMA_STOREES1A_S1W_S1W_EEEvvEEEEvNT_6ParamsE,@"STO_CUDA_ENTRY STV_DEFAULT"
_ZN7cutlass13device_kernelINS_4gemm6kernel13GemmUniversalIN4cute5tupleIJiiiiEEENS1_10collective13CollectiveMmaINS1_35MainloopSm100TmaUmmaWarpSpecializedILi17ELi2ELi4ENS5_IJNS4_1CILi4EEENSA_ILi2EEENSA_ILi1EEEEEEEENS5_IJNSA_ILi64EEENSA_ILi128EEESG_EEEaNS5_IJlSD_lEEEaSJ_NS4_8TiledMMAINS4_8MMA_AtomIJNS4_15SM100_MMA_S8_SSIaaiLi64ELi128ELNS4_4UMMA5MajorE0ELSO_0ELNSN_8SaturateE0EEEEEENS4_6LayoutINS5_IJSD_SD_SD_EEENS5_IJNSA_ILi0EEESU_SU_EEEEENS5_IJNS4_10UnderscoreESX_SX_EEEEENS4_23SM90_TMA_LOAD_MULTICASTENS4_14ComposedLayoutINS4_7SwizzleILi2ELi4ELi3EEENS4_18smem_ptr_flag_bitsILi8EEENSS_INS5_IJNSA_ILi8EEESG_EEENS5_IJSG_SD_EEEEEEEvNS4_8identityES10_S1A_vS1B_EENS_8epilogue10collective18CollectiveEpilogueINS1D_23Sm100TmaWarpSpecializedILi2ELi2ELi32ELb0ELb0EEEJSI_NS5_IJNSS_ISG_SD_EES1I_EEEaSJ_aSJ_NS1D_6fusion15FusionCallbacksIS1H_NS1K_17LinearCombinationIaiaiLNS_15FloatRoundStyleE2EEESI_S1J_JEEENS4_5SM1004TMEM4LOAD26SM100_TMEM_LOAD_16dp32b32xENS4_13SM90_TMA_LOADES1A_NS4_39AutoVectorizingCopyWithAssumedAlignmentILi128EEENS4_14SM90_TMA_STOREES1A_S1W_S1W_EEEvvEEEEvNT_6ParamsE:
[----:B------:R-:W1:Y:S01]  /*0000*/  LDC R1, c[0x0][0x37c] ;  /* 0x0000df00ff017b82 */ /* 0x000e620000000800 */
[----:B------:R-:W2:Y:S01]  /*0010*/  S2R R84, SR_TID.X ;  /* 0x0000000000547919 */ /* 0x000ea20000002100 */
[----:B------:R-:W3:Y:S01]  /*0020*/  LDCU.64 UR8, c[0x0][0x890] ;  /* 0x00011200ff0877ac */ /* 0x000ee20008000a00 */
[----:B------:R-:W-:Y:S02]  /*0030*/  PRMT R74, RZ, 0x7610, R74 ;  /* 0x00007610ff4a7816 */ /* 0x000fe4000000004a */
[----:B------:R-:W-:Y:S01]  /*0040*/  ELECT P3, URZ, PT ;  /* 0x0000000000ff782f */ /* 0x000fe20003860000 */
[----:B---3--:R-:W-:-:S04]  /*0050*/  UISETP.NE.U32.AND UP0, UPT, UR8, URZ, UPT ;  /* 0x000000ff0800728c */ /* 0x008fc8000bf05070 */
[----:B------:R-:W-:Y:S01]  /*0060*/  UISETP.NE.AND.EX UP0, UPT, UR9, URZ, UPT, UP0 ;  /* 0x000000ff0900728c */ /* 0x000fe2000bf05300 */
[----:B--2---:R-:W-:-:S05]  /*0070*/  SHF.R.U32.HI R75, RZ, 0x5, R84 ;  /* 0x00000005ff4b7819 */ /* 0x004fca0000011654 */
[----:B------:R-:W2:Y:S02]  /*0080*/  SHFL.IDX PT, R0, R75, RZ, 0x1f ;  /* 0x00001fff4b007589 */ /* 0x000ea400000e0000 */
[----:B--2---:R-:W-:Y:S01]  /*0090*/  R2UR UR17, R0 ;  /* 0x00000000001172ca */ /* 0x004fe200000e0000 */
[----:B-1----:R-:W-:-:S14]  /*00a0*/  BRA.U UP0, `(.L_x_0) ;  /* 0x0000000100307547 */ /* 0x002fdc000b800000 */
[----:B------:R-:W1:Y:S02]  /*00b0*/  LDCU.64 UR4, c[0x0][0x888] ;  /* 0x00011100ff0477ac */ /* 0x000e640008000a00 */
[----:B-1----:R-:W-:-:S04]  /*00c0*/  UISETP.NE.U32.AND UP0, UPT, UR4, URZ, UPT ;  /* 0x000000ff0400728c */ /* 0x002fc8000bf05070 */
[----:B------:R-:W-:-:S09]  /*00d0*/  UISETP.NE.AND.EX UP0, UPT, UR5, URZ, UPT, UP0 ;  /* 0x000000ff0500728c */ /* 0x000fd2000bf05300 */
[----:B------:R-:W-:Y:S05]  /*00e0*/  BRA.U !UP0, `(.L_x_1) ;  /* 0x0000000108147547 */ /* 0x000fea000b800000 */
[----:B------:R-:W1:Y:S01]  /*00f0*/  LDC.64 R40, c[0x0][0x888] ;  /* 0x00022200ff287b82 */ /* 0x000e620000000a00 */
[----:B------:R-:W1:Y:S02]  /*0100*/  LDCU.64 UR4, c[0x0][0x358] ;  /* 0x00006b00ff0477ac */ /* 0x000e640008000a00 */
[----:B-1----:R1:W5:Y:S01]  /*0110*/  LDG.E R40, desc[UR4][R40.64] ;  /* 0x0000000428287981 */ /* 0x002362000c1e1900 */
[----:B------:R-:W-:Y:S01]  /*0120*/  HFMA2 R74, -RZ, RZ, 0, 5.9604644775390625e-08 ;  /* 0x00000001ff4a7431 */ /* 0x000fe200000001ff */
[----:B------:R-:W-:Y:S05]  /*0130*/  BRA `(.L_x_0) ;  /* 0x00000000000c7947 */ /* 0x000fea0003800000 */
.L_x_1:
[----:B------:R-:W1:Y:S01]  /*0140*/  LDCU UR4, c[0x0][0x880] ;  /* 0x00011000ff0477ac */ /* 0x000e620008000800 */
[----:B------:R-:W-:Y:S01]  /*0150*/  HFMA2 R74, -RZ, RZ, 0, 5.9604644775390625e-08 ;  /* 0x00000001ff4a7431 */ /* 0x000fe200000001ff */
[----:B-1----:R-:W-:-:S07]  /*0160*/  MOV R40, UR4 ;  /* 0x0000000400287c02 */ /* 0x002fce0008000f00 */
.L_x_0:
[----:B------:R-:W2:Y:S02]  /*0170*/  LDCU.64 UR4, c[0x0][0x8b0] ;  /* 0x00011600ff0477ac */ /* 0x000ea40008000a00 */
[----:B--2---:R-:W-:-:S04]  /*0180*/  UISETP.NE.U32.AND UP0, UPT, UR4, URZ, UPT ;  /* 0x000000ff0400728c */ /* 0x004fc8000bf05070 */
[----:B------:R-:W-:-:S09]  /*0190*/  UISETP.NE.AND.EX UP0, UPT, UR5, URZ, UPT, UP0 ;  /* 0x000000ff0500728c */ /* 0x000fd2000bf05300 */
[----:B------:R-:W-:Y:S05]  /*01a0*/  BRA.U UP0, `(.L_x_2) ;  /* 0x0000000100287547 */ /* 0x000fea000b800000 */
[----:B------:R-:W2:Y:S02]  /*01b0*/  LDCU.64 UR4, c[0x0][0x8a8] ;  /* 0x00011500ff0477ac */ /* 0x000ea40008000a00 */
[----:B--2---:R-:W-:-:S04]  /*01c0*/  UISETP.NE.U32.AND UP0, UPT, UR4, URZ, UPT ;  /* 0x000000ff0400728c */ /* 0x004fc8000bf05070 */
[----:B------:R-:W-:-:S09]  /*01d0*/  UISETP.NE.AND.EX UP0, UPT, UR5, URZ, UPT, UP0 ;  /* 0x000000ff0500728c */ /* 0x000fd2000bf05300 */
[----:B------:R-:W-:Y:S05]  /*01e0*/  BRA.U !UP0, `(.L_x_3) ;  /* 0x0000000108107547 */ /* 0x000fea000b800000 */
[----:B------:R-:W2:Y:S01]  /*01f0*/  LDC.64 R38, c[0x0][0x8a8] ;  /* 0x00022a00ff267b82 */ /* 0x000ea20000000a00 */
[----:B------:R-:W2:Y:S02]  /*0200*/  LDCU.64 UR4, c[0x0][0x358] ;  /* 0x00006b00ff0477ac */ /* 0x000ea40008000a00 */
[----:B--2---:R2:W5:Y:S01]  /*0210*/  LDG.E R38, desc[UR4][R38.64] ;  /* 0x0000000426267981 */ /* 0x004562000c1e1900 */
[----:B------:R-:W-:Y:S05]  /*0220*/  BRA `(.L_x_2) ;  /* 0x0000000000087947 */ /* 0x000fea0003800000 */
.L_x_3:
[----:B------:R-:W2:Y:S02]  /*0230*/  LDCU UR4, c[0x0][0x8a0] ;  /* 0x00011400ff0477ac */ /* 0x000ea40008000800 */
[----:B--2---:R-:W-:Y:S02]  /*0240*/  MOV R38, UR4 ;  /* 0x0000000400267c02 */ /* 0x004fe40008000f00 */
.L_x_2:
[----:B------:R-:W-:Y:S01]  /*0250*/  IMAD.U32 R0, RZ, RZ, UR17 ;  /* 0x00000011ff007e24 */ /* 0x000fe2000f8e00ff */
[----:B------:R-:W-:Y:S04]  /*0260*/  BSSY.RECONVERGENT B0, `(.L_x_4) ;  /* 0x000000c000007945 */ /* 0x000fe80003800200 */
[C---:B------:R-:W-:Y:S02]  /*0270*/  ISETP.NE.OR P1, PT, R0.reuse, 0x1, !P3 ;  /* 0x000000010000780c */ /* 0x040fe40005f25670 */
[----:B------:R-:W-:-:S11]  /*0280*/  ISETP.NE.OR P0, PT, R0, 0x3, !P3 ;  /* 0x000000030000780c */ /* 0x000fd60005f05670 */
[----:B------:R-:W-:Y:S05]  /*0290*/  @P1 BRA `(.L_x_5) ;  /* 0x0000000000201947 */ /* 0x000fea0003800000 */
[----:B------:R-:W3:Y:S02]  /*02a0*/  LDCU.64 UR4, c[0x0][0x348] ;  /* 0x00006900ff0477ac */ /* 0x000ee40008000a00 */
[----:B---3--:R-:W-:Y:S02]  /*02b0*/  UIADD3 UR6, UP1, UPT, UR4, 0x80, URZ ;  /* 0x0000008004067890 */ /* 0x008fe4000ff3e0ff */
[----:B------:R-:W-:Y:S02]  /*02c0*/  UIADD3 UR4, UP0, UPT, UR4, 0x180, URZ ;  /* 0x0000018004047890 */ /* 0x000fe4000ff1e0ff */
[----:B------:R-:W-:Y:S02]  /*02d0*/  UIADD3.X UR7, UPT, UPT, URZ, UR5, URZ, UP1, !UPT ;  /* 0x00000005ff077290 */ /* 0x000fe40008ffe4ff */
[----:B------:R-:W-:-:S07]  /*02e0*/  UIADD3.X UR5, UPT, UPT, URZ, UR5, URZ, UP0, !UPT ;  /* 0x00000005ff057290 */ /* 0x000fce00087fe4ff */
[----:B------:R3:W-:Y:S02]  /*02f0*/  UTMACCTL.PF [UR6] ;  /* 0x00000000060079b9 */ /* 0x0007e40008040000 */
[----:B------:R3:W-:Y:S02]  /*0300*/  UTMACCTL.PF [UR4] ;  /* 0x00000000040079b9 */ /* 0x0007e40008040000 */
[----:B---3--:R-:W-:Y:S01]  /*0310*/  NOP ;  /* 0x0000000000007918 */ /* 0x008fe20000000000 */
.L_x_5:
[----:B------:R-:W-:Y:S05]  /*0320*/  BSYNC.RECONVERGENT B0 ;  /* 0x0000000000007941 */ /* 0x000fea0003800200 */
.L_x_4:
[----:B------:R-:W-:Y:S04]  /*0330*/  BSSY.RECONVERGENT B0, `(.L_x_6) ;  /* 0x000000a000007945 */ /* 0x000fe80003800200 */
        /* <DEDUP_REMOVED lines=9> */
.L_x_7:
[----:B------:R-:W-:Y:S05]  /*03d0*/  BSYNC.RECONVERGENT B0 ;  /* 0x0000000000007941 */ /* 0x000fea0003800200 */
.L_x_6:
[----:B------:R-:W3:Y:S01]  /*03e0*/  LDCU.64 UR4, c[0x0][0x888] ;  /* 0x00011100ff0477ac */ /* 0x000ee20008000a00 */
[----:B------:R-:W-:Y:S02]  /*03f0*/  UISETP.EQ.U32.AND UP1, UPT, UR8, URZ, UPT ;  /* 0x000000ff0800728c */ /* 0x000fe4000bf22070 */
[----:B------:R-:W-:Y:S02]  /*0400*/  UPLOP3.LUT UP3, UPT, UPT, UPT, UPT, 0x80, 0x8 ;  /* 0x000000000008789c */ /* 0x000fe40003f6f070 */
[----:B---3--:R-:W-:-:S04]  /*0410*/  UISETP.NE.U32.AND UP0, UPT, UR4, URZ, UPT ;  /* 0x000000ff0400728c */ /* 0x008fc8000bf05070 */
[----:B------:R-:W-:-:S04]  /*0420*/  UISETP.NE.AND.EX UP0, UPT, UR5, URZ, UPT, UP0 ;  /* 0x000000ff0500728c */ /* 0x000fc8000bf05300 */
[----:B------:R-:W-:-:S04]  /*0430*/  UISETP.EQ.OR.EX UP2, UPT, UR9, URZ, !UP0, UP1 ;  /* 0x000000ff0900728c */ /* 0x000fc8000c742710 */
[----:B------:R-:W-:-:S06]  /*0440*/  UP2UR UR4, UPR, URZ, 0x4 ;  /* 0x00000004ff047883 */ /* 0x000fcc0008000000 */
[----:B------:R-:W-:Y:S01]  /*0450*/  MOV R77, UR4 ;  /* 0x00000004004d7c02 */ /* 0x000fe20008000f00 */
[----:B------:R-:W-:Y:S06]  /*0460*/  BRA.U !UP2, `(.L_x_8) ;  /* 0x000000010a207547 */ /* 0x000fec000b800000 */
[----:B-----5:R-:W-:Y:S01]  /*0470*/  R2UR UR5, R40 ;  /* 0x00000000280572ca */ /* 0x020fe200000e0000 */
[----:B------:R-:W-:Y:S02]  /*0480*/  UISETP.NE.U32.AND UP1, UPT, UR8, URZ, UPT ;  /* 0x000000ff0800728c */ /* 0x000fe4000bf25070 */
[----:B------:R-:W-:Y:S02]  /*0490*/  USEL UR4, URZ, 0xffffffff, UP0 ;  /* 0xffffffffff047887 */ /* 0x000fe40008000000 */
[----:B------:R-:W-:-:S08]  /*04a0*/  UISETP.NE.AND.EX UP1, UPT, UR9, URZ, UPT, UP1 ;  /* 0x000000ff0900728c */ /* 0x000fd0000bf25310 */
[----:B------:R-:W-:-:S04]  /*04b0*/  UISETP.NE.AND UP0, UPT, UR5, URZ, UPT ;  /* 0x000000ff0500728c */ /* 0x000fc8000bf05270 */
[----:B------:R-:W-:-:S04]  /*04c0*/  @!UP1 USEL UR4, URZ, 0xffffffff, UP0 ;  /* 0xffffffffff049887 */ /* 0x000fc80008000000 */
[----:B------:R-:W-:-:S04]  /*04d0*/  ULOP3.LUT UR4, UR4, 0x1, URZ, 0xc0, !UPT ;  /* 0x0000000104047892 */ /* 0x000fc8000f8ec0ff */
[----:B------:R-:W-:-:S11]  /*04e0*/  UISETP.NE.U32.AND UP3, UPT, UR4, 0x1, UPT ;  /* 0x000000010400788c */ /* 0x000fd6000bf65070 */
.L_x_8:
[----:B------:R-:W3:Y:S01]  /*04f0*/  SHFL.IDX PT, R2, R75, RZ, 0x1f ;  /* 0x00001fff4b027589 */ /* 0x000ee200000e0000 */
[----:B------:R-:W-:-:S04]  /*0500*/  UISETP.NE.AND UP0, UPT, UR17, 0x2, UPT ;  /* 0x000000021100788c */ /* 0x000fc8000bf05270 */
[----:B------:R-:W-:Y:S01]  /*0510*/  USEL UR37, URZ, 0x1, UP0 ;  /* 0x00000001ff257887 */ /* 0x000fe20008000000 */
[----:B---3--:R-:W-:-:S13]  /*0520*/  ISETP.NE.AND P0, PT, R2, RZ, PT ;  /* 0x000000ff0200720c */ /* 0x008fda0003f05270 */
[----:B------:R-:W-:Y:S05]  /*0530*/  @P0 BRA `(.L_x_9) ;  /* 0x0000000000cc0947 */ /* 0x000fea0003800000 */
[----:B------:R-:W-:Y:S01]  /*0540*/  ELECT P0, URZ, PT ;  /* 0x0000000000ff782f */ /* 0x000fe20003800000 */
[----:B------:R-:W-:-:S12]  /*0550*/  BSSY.RECONVERGENT B0, `(.L_x_9) ;  /* 0x0000031000007945 */ /* 0x000fd80003800200 */
[----:B------:R-:W-:Y:S05]  /*0560*/  @!P0 BRA `(.L_x_10) ;  /* 0x0000000000bc8947 */ /* 0x000fea0003800000 */
[----:B------:R-:W3:Y:S01]  /*0570*/  S2UR UR4, SR_CgaCtaId ;  /* 0x00000000000479c3 */ /* 0x000ee20000008800 */
[----:B------:R-:W-:Y:S01]  /*0580*/  UMOV UR5, 0x400 ;  /* 0x0000040000057882 */ /* 0x000fe20000000000 */
[----:B------:R-:W-:Y:S01]  /*0590*/  UMOV UR8, 0x1 ;  /* 0x0000000100087882 */ /* 0x000fe20000000000 */
[----:B------:R-:W-:Y:S01]  /*05a0*/  UMOV UR6, 0x5 ;  /* 0x0000000500067882 */ /* 0x000fe20000000000 */
[----:B------:R-:W-:-:S04]  /*05b0*/  UIADD3 UR8, UPT, UPT, -UR8, 0x100000, URZ ;  /* 0x0010000008087890 */ /* 0x000fc8000fffe1ff */
[----:B------:R-:W-:Y:S02]  /*05c0*/  USHF.L.U32 UR9, UR8, 0xb, URZ ;  /* 0x0000000b08097899 */ /* 0x000fe400080006ff */
[----:B------:R-:W-:Y:S02]  /*05d0*/  USHF.L.U32 UR8, UR8, 0x1, URZ ;  /* 0x0000000108087899 */ /* 0x000fe400080006ff */
[----:B------:R-:W-:-:S04]  /*05e0*/  UIADD3 UR6, UPT, UPT, -UR6, 0x100000, URZ ;  /* 0x0010000006067890 */ /* 0x000fc8000fffe1ff */
[----:B------:R-:W-:Y:S02]  /*05f0*/  USHF.L.U32 UR7, UR6, 0xb, URZ ;  /* 0x0000000b06077899 */ /* 0x000fe400080006ff */
[----:B------:R-:W-:Y:S02]  /*0600*/  USHF.L.U32 UR6, UR6, 0x1, URZ ;  /* 0x0000000106067899 */ /* 0x000fe400080006ff */
[----:B---3--:R-:W-:Y:S01]  /*0610*/  ULEA UR4, UR4, UR5, 0x18 ;  /* 0x0000000504047291 */ /* 0x008fe2000f8ec0ff */
[----:B------:R-:W3:Y:S11]  /*0620*/  FENCE.VIEW.ASYNC.S ;  /* 0x00000000000073c6 */ /* 0x000ef60000000000 */
[----:B---3--:R3:W4:Y:S01]  /*0630*/  SYNCS.EXCH.64 URZ, [UR4], UR8 ;  /* 0x0000000804ff75b2 */ /* 0x0087220008000100 */
[----:B------:R3:W1:Y:S01]  /*0640*/  SYNCS.EXCH.64 URZ, [UR4+0x88], UR6 ;  /* 0x0000880604ff75b2 */ /* 0x0006620008000100 */
        /* <DEDUP_REMOVED lines=31> */
[----:B------:R3:W1:Y:S02]  /*0840*/  SYNCS.EXCH.64 URZ, [UR4+0x108], UR6 ;  /* 0x0001080604ff75b2 */ /* 0x0006640008000100 */
[----:B---34-:R-:W-:Y:S01]  /*0850*/  NOP ;  /* 0x0000000000007918 */ /* 0x018fe20000000000 */
.L_x_10:
[----:B------:R-:W-:Y:S05]  /*0860*/  BSYNC.RECONVERGENT B0 ;  /* 0x0000000000007941 */ /* 0x000fea0003800200 */
.L_x_9:
[----:B------:R-:W3:Y:S01]  /*0870*/  SHFL.IDX PT, R2, R75, RZ, 0x1f ;  /* 0x00001fff4b027589 */ /* 0x000ee200000e0000 */
[----:B------:R-:W-:Y:S01]  /*0880*/  NOP ;  /* 0x0000000000007918 */ /* 0x000fe20000000000 */
[----:B---3--:R-:W-:-:S13]  /*0890*/  ISETP.NE.AND P0, PT, R2, 0x1, PT ;  /* 0x000000010200780c */ /* 0x008fda0003f05270 */
[----:B------:R-:W-:Y:S05]  /*08a0*/  @P0 BRA `(.L_x_11) ;  /* 0x0000000000480947 */ /* 0x000fea0003800000 */
        /* <DEDUP_REMOVED lines=9> */
[----:B------:R-:W-:Y:S01]  /*0940*/  USHF.L.U32 UR6, UR6, 0x1, URZ ;  /* 0x0000000106067899 */ /* 0x000fe200080006ff */
[----:B------:R-:W-:Y:S01]  /*0950*/  ELECT P0, URZ, PT ;  /* 0x0000000000ff782f */ /* 0x000fe20003800000 */
[----:B---3--:R-:W-:Y:S01]  /*0960*/  ULEA UR4, UR4, UR5, 0x18 ;  /* 0x0000000504047291 */ /* 0x008fe2000f8ec0ff */
[----:B------:R-:W3:Y:S11]  /*0970*/  FENCE.VIEW.ASYNC.S ;  /* 0x00000000000073c6 */ /* 0x000ef60000000000 */
[----:B---3--:R3:W4:Y:S01]  /*0980*/  SYNCS.EXCH.64 URZ, [UR4+0x110], UR8 ;  /* 0x0001100804ff75b2 */ /* 0x0087220008000100 */
[----:B------:R3:W1:Y:S01]  /*0990*/  SYNCS.EXCH.64 URZ, [UR4+0x120], UR6 ;  /* 0x0001200604ff75b2 */ /* 0x0006620008000100 */
[----:B------:R3:W1:Y:S01]  /*09a0*/  SYNCS.EXCH.64 URZ, [UR4+0x118], UR8 ;  /* 0x0001180804ff75b2 */ /* 0x0006620008000100 */
[----:B------:R3:W1:Y:S01]  /*09b0*/  SYNCS.EXCH.64 URZ, [UR4+0x128], UR6 ;  /* 0x0001280604ff75b2 */ /* 0x0006620008000100 */
[----:B------:R-:W-:Y:S01]  /*09c0*/  NOP ;  /* 0x0000000000007918 */ /* 0x000fe20000000000 */
.L_x_11:
[----:B------:R-:W2:Y:S01]  /*09d0*/  SHFL.IDX PT, R2, R75, RZ, 0x1f ;  /* 0x00001fff4b027589 */ /* 0x000ea200000e0000 */
[----:B------:R-:W-:Y:S01]  /*09e0*/  NOP ;  /* 0x0000000000007918 */ /* 0x000fe20000000000 */
[----:B--2---:R-:W-:-:S13]  /*09f0*/  ISETP.NE.AND P0, PT, R2, 0x3, PT ;  /* 0x000000030200780c */ /* 0x004fda0003f05270 */
[----:B------:R-:W-:Y:S05]  /*0a00*/  @P0 BRA `(.L_x_12) ;  /* 0x0000000000300947 */ /* 0x000fea0003800000 */
[----:B---3--:R-:W2:Y:S01]  /*0a10*/  S2UR UR6, SR_CgaCtaId ;  /* 0x00000000000679c3 */ /* 0x008ea20000008800 */
[----:B------:R-:W-:Y:S01]  /*0a20*/  UMOV UR4, 0x400 ;  /* 0x0000040000047882 */ /* 0x000fe20000000000 */
[----:B------:R-:W-:Y:S01]  /*0a30*/  UMOV UR5, 0x20 ;  /* 0x0000002000057882 */ /* 0x000fe20000000000 */
[----:B------:R-:W-:Y:S01]  /*0a40*/  ELECT P0, URZ, PT ;  /* 0x0000000000ff782f */ /* 0x000fe20003800000 */
[----:B--2---:R-:W-:Y:S02]  /*0a50*/  ULEA UR6, UR6, UR4, 0x18 ;  /* 0x0000000406067291 */ /* 0x004fe4000f8ec0ff */
[----:B------:R-:W-:-:S04]  /*0a60*/  UIADD3 UR4, UPT, UPT, -UR5, 0x100000, URZ ;  /* 0x0010000005047890 */ /* 0x000fc8000fffe1ff */
[----:B------:R-:W-:Y:S02]  /*0a70*/  USHF.L.U32 UR5, UR4, 0xb, URZ ;  /* 0x0000000b04057899 */ /* 0x000fe400080006ff */
[----:B------:R-:W-:Y:S01]  /*0a80*/  USHF.L.U32 UR4, UR4, 0x1, URZ ;  /* 0x0000000104047899 */ /* 0x000fe200080006ff */
[----:B------:R-:W2:Y:S11]  /*0a90*/  FENCE.VIEW.ASYNC.S ;  /* 0x00000000000073c6 */ /* 0x000eb60000000000 */
[----:B--2---:R2:W3:Y:S01]  /*0aa0*/  SYNCS.EXCH.64 URZ, [UR6+0x130], UR4 ;  /* 0x0001300406ff75b2 */ /* 0x0044e20008000100 */
[----:B------:R2:W1:Y:S01]  /*0ab0*/  SYNCS.EXCH.64 URZ, [UR6+0x138], UR4 ;  /* 0x0001380406ff75b2 */ /* 0x0004620008000100 */
[----:B------:R-:W-:Y:S01]  /*0ac0*/  NOP ;  /* 0x0000000000007918 */ /* 0x000fe20000000000 */
.L_x_12:
[----:B------:R-:W4:Y:S01]  /*0ad0*/  SHFL.IDX PT, R2, R75, RZ, 0x1f ;  /* 0x00001fff4b027589 */ /* 0x000f2200000e0000 */
[----:B------:R-:W-:Y:S01]  /*0ae0*/  NOP ;  /* 0x0000000000007918 */ /* 0x000fe20000000000 */
[----:B----4-:R-:W-:-:S13]  /*0af0*/  ISETP.NE.AND P0, PT, R2, 0x4, PT ;  /* 0x000000040200780c */ /* 0x010fda0003f05270 */
[----:B------:R-:W-:Y:S05]  /*0b00*/  @P0 BRA `(.L_x_13) ;  /* 0x00000000004c0947 */ /* 0x000fea0003800000 */
[----:B--23--:R-:W2:Y:S01]  /*0b10*/  S2UR UR6, SR_CgaCtaId ;  /* 0x00000000000679c3 */ /* 0x00cea20000008800 */
[----:B------:R-:W-:Y:S01]  /*0b20*/  UMOV UR4, 0x720 ;  /* 0x0000072000047882 */ /* 0x000fe20000000000 */
[----:B------:R-:W-:Y:S01]  /*0b30*/  UMOV UR5, 0x400 ;  /* 0x0000040000057882 */ /* 0x000fe20000000000 */
[----:B------:R-:W-:Y:S01]  /*0b40*/  USEL UR4, UR4, 0x620, UP3 ;  /* 0x0000062004047887 */ /* 0x000fe20009800000 */
[----:B------:R-:W-:Y:S01]  /*0b50*/  UMOV UR8, 0x1 ;  /* 0x0000000100087882 */ /* 0x000fe20000000000 */
[----:B------:R-:W-:Y:S01]  /*0b60*/  ELECT P0, URZ, PT ;  /* 0x0000000000ff782f */ /* 0x000fe20003800000 */
[----:B------:R-:W-:-:S04]  /*0b70*/  UIADD3 UR8, UPT, UPT, -UR8, 0x100000, URZ ;  /* 0x0010000008087890 */ /* 0x000fc8000fffe1ff */
[----:B------:R-:W-:Y:S02]  /*0b80*/  USHF.L.U32 UR9, UR8, 0xb, URZ ;  /* 0x0000000b08097899 */ /* 0x000fe400080006ff */
[----:B------:R-:W-:Y:S02]  /*0b90*/  USHF.L.U32 UR8, UR8, 0x1, URZ ;  /* 0x0000000108087899 */ /* 0x000fe400080006ff */
[----:B--2---:R-:W-:Y:S02]  /*0ba0*/  ULEA UR6, UR6, UR5, 0x18 ;  /* 0x0000000506067291 */ /* 0x004fe4000f8ec0ff */
[----:B------:R-:W-:-:S04]  /*0bb0*/  UIADD3 UR4, UPT, UPT, -UR4, 0x100000, URZ ;  /* 0x0010000004047890 */ /* 0x000fc8000fffe1ff */
[----:B------:R-:W-:Y:S02]  /*0bc0*/  USHF.L.U32 UR5, UR4, 0xb, URZ ;  /* 0x0000000b04057899 */ /* 0x000fe400080006ff */
[----:B------:R-:W-:Y:S01]  /*0bd0*/  USHF.L.U32 UR4, UR4, 0x1, URZ ;  /* 0x0000000104047899 */ /* 0x000fe200080006ff */
[----:B------:R-:W2:Y:S03]  /*0be0*/  FENCE.VIEW.ASYNC.S ;  /* 0x00000000000073c6 */ /* 0x000ea60000000000 */
[----:B--2---:R4:W2:Y:S08]  /*0bf0*/  SYNCS.EXCH.64 URZ, [UR6+0x140], UR8 ;  /* 0x0001400806ff75b2 */ /* 0x0048b00008000100 */
[----:B------:R4:W3:Y:S01]  /*0c00*/  SYNCS.EXCH.64 URZ, [UR6+0x150], UR4 ;  /* 0x0001500406ff75b2 */ /* 0x0008e20008000100 */
[----:B------:R4:W1:Y:S01]  /*0c10*/  SYNCS.EXCH.64 URZ, [UR6+0x148], UR8 ;  /* 0x0001480806ff75b2 */ /* 0x0008620008000100 */
[----:B------:R4:W1:Y:S02]  /*0c20*/  SYNCS.EXCH.64 URZ, [UR6+0x158], UR4 ;  /* 0x0001580406ff75b2 */ /* 0x0008640008000100 */
[----:B----4-:R-:W-:Y:S01]  /*0c30*/  NOP ;  /* 0x0000000000007918 */ /* 0x010fe20000000000 */
.L_x_13:
[----:B------:R-:W4:Y:S01]  /*0c40*/  SHFL.IDX PT, R2, R75, RZ, 0x1f ;  /* 0x00001fff4b027589 */ /* 0x000f2200000e0000 */
[----:B------:R-:W-:Y:S01]  /*0c50*/  NOP ;  /* 0x0000000000007918 */ /* 0x000fe20000000000 */
[----:B----4-:R-:W-:-:S13]  /*0c60*/  ISETP.NE.AND P0, PT, R2, 0x5, PT ;  /* 0x000000050200780c */ /* 0x010fda0003f05270 */
[----:B------:R-:W-:Y:S05]  /*0c70*/  @P0 BRA `(.L_x_14) ;  /* 0x0000000000580947 */ /* 0x000fea0003800000 */
[----:B--23--:R-:W2:Y:S01]  /*0c80*/  S2UR UR4, SR_CgaCtaId ;  /* 0x00000000000479c3 */ /* 0x00cea20000008800 */
        /* <DEDUP_REMOVED lines=10> */
[----:B--2---:R-:W-:Y:S01]  /*0d30*/  ULEA UR4, UR4, UR5, 0x18 ;  /* 0x0000000504047291 */ /* 0x004fe2000f8ec0ff */
[----:B------:R-:W2:Y:S11]  /*0d40*/  FENCE.VIEW.ASYNC.S ;  /* 0x00000000000073c6 */ /* 0x000eb60000000000 */
[----:B--2---:R4:W2:Y:S01]  /*0d50*/  SYNCS.EXCH.64 URZ, [UR4+0x160], UR8 ;  /* 0x0001600804ff75b2 */ /* 0x0048a20008000100 */
[----:B------:R4:W3:Y:S01]  /*0d60*/  SYNCS.EXCH.64 URZ, [UR4+0x180], UR6 ;  /* 0x0001800604ff75b2 */ /* 0x0008e20008000100 */
[----:B------:R4:W1:Y:S01]  /*0d70*/  SYNCS.EXCH.64 URZ, [UR4+0x168], UR8 ;  /* 0x0001680804ff75b2 */ /* 0x0008620008000100 */
[----:B------:R4:W1:Y:S01]  /*0d80*/  SYNCS.EXCH.64 URZ, [UR4+0x188], UR6 ;  /* 0x0001880604ff75b2 */ /* 0x0008620008000100 */
[----:B------:R4:W1:Y:S01]  /*0d90*/  SYNCS.EXCH.64 URZ, [UR4+0x170], UR8 ;  /* 0x0001700804ff75b2 */ /* 0x0008620008000100 */
[----:B------:R4:W1:Y:S01]  /*0da0*/  SYNCS.EXCH.64 URZ, [UR4+0x190], UR6 ;  /* 0x0001900604ff75b2 */ /* 0x0008620008000100 */
[----:B------:R4:W1:Y:S01]  /*0db0*/  SYNCS.EXCH.64 URZ, [UR4+0x178], UR8 ;  /* 0x0001780804ff75b2 */ /* 0x0008620008000100 */
[----:B------:R4:W1:Y:S02]  /*0dc0*/  SYNCS.EXCH.64 URZ, [UR4+0x198], UR6 ;  /* 0x0001980604ff75b2 */ /* 0x0008640008000100 */
[----:B----4-:R-:W-:Y:S01]  /*0dd0*/  NOP ;  /* 0x0000000000007918 */ /* 0x010fe20000000000 */
.L_x_14:
[----:B------:R-:W4:Y:S01]  /*0de0*/  SHFL.IDX PT, R2, R75, RZ, 0x1f ;  /* 0x00001fff4b027589 */ /* 0x000f2200000e0000 */
[----:B------:R-:W1:Y:S01]  /*0df0*/  S2UR UR45, SR_CgaCtaId ;  /* 0x00000000002d79c3 */ /* 0x000e620000008800 */
[----:B------:R-:W-:Y:S01]  /*0e00*/  NOP ;  /* 0x0000000000007918 */ /* 0x000fe20000000000 */
[----:B----4-:R-:W-:-:S13]  /*0e10*/  ISETP.NE.AND P0, PT, R2, 0x3, PT ;  /* 0x000000030200780c */ /* 0x010fda0003f05270 */
[----:B-1----:R-:W-:Y:S05]  /*0e20*/  @P0 BRA `(.L_x_15) ;  /* 0x0000000000340947 */ /* 0x002fea0003800000 */
[----:B--23--:R-:W-:Y:S01]  /*0e30*/  UMOV UR4, 0x400 ;  /* 0x0000040000047882 */ /* 0x00cfe20000000000 */
[----:B------:R-:W-:Y:S01]  /*0e40*/  UMOV UR6, 0x20 ;  /* 0x0000002000067882 */ /* 0x000fe20000000000 */
[----:B------:R-:W-:Y:S02]  /*0e50*/  ULEA UR4, UR45, UR4, 0x18 ;  /* 0x000000042d047291 */ /* 0x000fe4000f8ec0ff */
[----:B------:R-:W-:-:S04]  /*0e60*/  UIADD3 UR6, UPT, UPT, -UR6, 0x100000, URZ ;  /* 0x0010000006067890 */ /* 0x000fc8000fffe1ff */
[----:B------:R-:W-:Y:S02]  /*0e70*/  USHF.L.U32 UR7, UR6, 0xb, URZ ;  /* 0x0000000b06077899 */ /* 0x000fe400080006ff */
[----:B------:R-:W-:Y:S01]  /*0e80*/  USHF.L.U32 UR6, UR6, 0x1, URZ ;  /* 0x0000000106067899 */ /* 0x000fe200080006ff */
[----:B------:R-:W-:Y:S01]  /*0e90*/  ELECT P0, URZ, PT ;  /* 0x0000000000ff782f */ /* 0x000fe20003800000 */
[----:B------:R-:W1:Y:S10]  /*0ea0*/  FENCE.VIEW.ASYNC.S ;  /* 0x00000000000073c6 */ /* 0x000e740000000000 */
[----:B-1----:R1:W4:Y:S01]  /*0eb0*/  SYNCS.EXCH.64 URZ, [UR4+0x1a0], UR6 ;  /* 0x0001a00604ff75b2 */ /* 0x0023220008000100 */
[----:B------:R1:W2:Y:S01]  /*0ec0*/  SYNCS.EXCH.64 URZ, [UR4+0x1b0], UR6 ;  /* 0x0001b00604ff75b2 */ /* 0x0002a20008000100 */
[----:B------:R1:W3:Y:S01]  /*0ed0*/  SYNCS.EXCH.64 URZ, [UR4+0x1a8], UR6 ;  /* 0x0001a80604ff75b2 */ /* 0x0002e20008000100 */
[----:B------:R1:W1:Y:S01]  /*0ee0*/  SYNCS.EXCH.64 URZ, [UR4+0x1b8], UR6 ;  /* 0x0001b80604ff75b2 */ /* 0x0002620008000100 */
[----:B------:R-:W-:Y:S01]  /*0ef0*/  NOP ;  /* 0x0000000000007918 */ /* 0x000fe20000000000 */
.L_x_15:
[----:B-123--:R-:W1:Y:S01]  /*0f00*/  LDCU UR4, c[0x0][0x36c] ;  /* 0x00006d80ff0477ac */ /* 0x00ee620008000800 */
[----:B------:R-:W-:Y:S01]  /*0f10*/  ISETP.NE.OR P3, PT, R0, 0x2, !P3 ;  /* 0x000000020000780c */ /* 0x000fe20005f65670 */
[----:B------:R-:W-:Y:S01]  /*0f20*/  NOP ;  /* 0x0000000000007918 */ /* 0x000fe20000000000 */
[----:B------:R-:W-:Y:S01]  /*0f30*/  LOP3.LUT R0, R84, 0x1f, RZ, 0xc0, !PT ;  /* 0x0000001f54007812 */ /* 0x000fe200078ec0ff */
[----:B------:R-:W-:Y:S02]  /*0f40*/  UISETP.NE.AND UP4, UPT, UR17, URZ, UPT ;  /* 0x000000ff1100728c */ /* 0x000fe4000bf85270 */
[----:B-1----:R-:W-:-:S09]  /*0f50*/  UISETP.EQ.U32.AND UP5, UPT, UR4, 0x1, UPT ;  /* 0x000000010400788c */ /* 0x002fd2000bfa2070 */
[----:B------:R-:W-:Y:S05]  /*0f60*/  BRA.U !UP5, `(.L_x_16) ;  /* 0x000000010d087547 */ /* 0x000fea000b800000 */
[----:B----4-:R-:W-:Y:S01]  /*0f70*/  UCGABAR_ARV ;  /* 0x00000000000079c7 */ /* 0x010fe20008000000 */
[----:B------:R-:W-:Y:S05]  /*0f80*/  BRA `(.L_x_17) ;  /* 0x0000000000047947 */ /* 0x000fea0003800000 */
.L_x_16:
[----:B----4-:R-:W-:Y:S01]  /*0f90*/  NOP ;  /* 0x0000000000007918 */ /* 0x010fe20000000000 */
.L_x_17:
[----:B------:R-:W1:Y:S01]  /*0fa0*/  S2UR UR20, SR_CTAID.Y ;  /* 0x00000000001479c3 */ /* 0x000e620000002600 */
[----:B------:R-:W-:-:S05]  /*0fb0*/  CS2R.32 R76, SR_CgaSize ;  /* 0x00000000004c7805 */ /* 0x000fca0000008a00 */
[----:B------:R-:W-:-:S05]  /*0fc0*/  IMAD R76, R76, -0xa0, RZ ;  /* 0xffffff604c4c7824 */ /* 0x000fca00078e02ff */
[----:B------:R-:W-:-:S14]  /*0fd0*/  R2UR UR4, R76 ;  /* 0x000000004c0472ca */ /* 0x000fdc00000e0000 */
[----:B------:R-:W2:Y:S01]  /*0fe0*/  LDCU UR4, c[0x0][UR4+0x2b4] ;  /* 0x00005680040477ac */ /* 0x000ea20008000800 */
[----:B------:R-:W-:-:S05]  /*0ff0*/  CS2R.32 R76, SR_CgaSize ;  /* 0x00000000004c7805 */ /* 0x000fca0000008a00 */
[----:B------:R-:W-:-:S05]  /*1000*/  IMAD R76, R76, -0xa0, RZ ;  /* 0xffffff604c4c7824 */ /* 0x000fca00078e02ff */
[----:B------:R-:W-:-:S14]  /*1010*/  R2UR UR5, R76 ;  /* 0x000000004c0572ca */ /* 0x000fdc00000e0000 */
[----:B------:R-:W3:Y:S01]  /*1020*/  LDCU UR5, c[0x0][UR5+0x2b0] ;  /* 0x00005600050577ac */ /* 0x000ee20008000800 */
[----:B------:R-:W4:Y:S01]  /*1030*/  S2UR UR16, SR_CTAID.X ;  /* 0x00000000001079c3 */ /* 0x000f220000002500 */
[----:B------:R-:W-:-:S05]  /*1040*/  CS2R.32 R76, SR_CgaSize ;  /* 0x00000000004c7805 */ /* 0x000fca0000008a00 */
[----:B------:R-:W-:-:S05]  /*1050*/  IMAD R76, R76, -0xa0, RZ ;  /* 0xffffff604c4c7824 */ /* 0x000fca00078e02ff */
[----:B------:R-:W-:-:S14]  /*1060*/  R2UR UR7, R76 ;  /* 0x000000004c0772ca */ /* 0x000fdc00000e0000 */
[----:B------:R-:W3:Y:S01]  /*1070*/  LDCU UR7, c[0x0][UR7+0x2a4] ;  /* 0x00005480070777ac */ /* 0x000ee20008000800 */
[----:B------:R-:W-:-:S05]  /*1080*/  CS2R.32 R76, SR_CgaSize ;  /* 0x00000000004c7805 */ /* 0x000fca0000008a00 */
[----:B------:R-:W-:-:S05]  /*1090*/  IMAD R76, R76, -0xa0, RZ ;  /* 0xffffff604c4c7824 */ /* 0x000fca00078e02ff */
[----:B------:R-:W-:-:S14]  /*10a0*/  R2UR UR63, R76 ;  /* 0x000000004c3f72ca */ /* 0x000fdc00000e0000 */
[----:B------:R-:W3:Y:S01]  /*10b0*/  LDCU UR63, c[0x0][UR63+0x2a0] ;  /* 0x000054003f3f77ac */ /* 0x000ee20008000800 */
[----:B------:R-:W-:Y:S02]  /*10c0*/  ULOP3.LUT UR47, UR45, 0x3, URZ, 0xc0, !UPT ;  /* 0x000000032d2f7892 */ /* 0x000fe4000f8ec0ff */
[----:B------:R-:W-:Y:S02]  /*10d0*/  USHF.R.U32.HI UR32, URZ, 0x2, UR45 ;  /* 0x00000002ff207899 */ /* 0x000fe4000801162d */
[----:B------:R-:W-:Y:S02]  /*10e0*/  UISETP.GT.U32.AND UP1, UPT, UR47, 0xffff, UPT ;  /* 0x0000ffff2f00788c */ /* 0x000fe4000bf24070 */
[----:B------:R-:W-:Y:S01]  /*10f0*/  USHF.L.U32 UR28, UR45, 0x9, URZ ;  /* 0x000000092d1c7899 */ /* 0x000fe200080006ff */
[----:B-1----:R-:W-:Y:S01]  /*1100*/  I2FP.F32.U32 R2, UR20 ;  /* 0x0000001400027c45 */ /* 0x002fe20008201000 */
[----:B------:R-:W1:Y:S04]  /*1110*/  LDCU UR21, c[0x0][0xb24] ;  /* 0x00016480ff1577ac */ /* 0x000e680008000800 */
[----:B--2---:R-:W-:Y:S01]  /*1120*/  FMUL R2, R2, UR4 ;  /* 0x0000000402027c20 */ /* 0x004fe20008400000 */
[----:B------:R-:W-:Y:S01]  /*1130*/  ULOP3.LUT UR4, UR45, 0x4, URZ, 0xc0, !UPT ;  /* 0x000000042d047892 */ /* 0x000fe2000f8ec0ff */
[----:B----4-:R-:W-:Y:S01]  /*1140*/  I2FP.F32.U32 R3, UR16 ;  /* 0x0000001000037c45 */ /* 0x010fe20008201000 */
[----:B------:R-:W2:Y:S03]  /*1150*/  LDCU UR42, c[0x0][0xb24] ;  /* 0x00016480ff2a77ac */ /* 0x000ea60008000800 */
[----:B------:R-:W4:Y:S01]  /*1160*/  F2I.U32.TRUNC.NTZ R2, R2 ;  /* 0x0000000200027305 */ /* 0x000f22000020f000 */
[----:B---3--:R-:W-:Y:S01]  /*1170*/  FMUL R3, R3, UR5 ;  /* 0x0000000503037c20 */ /* 0x008fe20008400000 */
[----:B------:R-:W-:Y:S01]  /*1180*/  UISETP.GT.U32.AND UP0, UPT, UR4, 0xffff, UPT ;  /* 0x0000ffff0400788c */ /* 0x000fe2000bf04070 */
[----:B------:R-:W3:Y:S05]  /*1190*/  LDCU UR31, c[0x0][0xb30] ;  /* 0x00016600ff1f77ac */ /* 0x000eea0008000800 */
[----:B------:R-:W1:Y:S01]  /*11a0*/  F2I.U32.TRUNC.NTZ R3, R3 ;  /* 0x0000000300037305 */ /* 0x000e62000020f000 */
[----:B------:R-:W-:-:S02]  /*11b0*/  USEL UR26, UR4, 0xffff, !UP0 ;  /* 0x0000ffff041a7887 */ /* 0x000fc4000c000000 */
[----:B------:R-:W-:Y:S01]  /*11c0*/  USHF.L.U32 UR29, UR45, 0xb, URZ ;  /* 0x0000000b2d1d7899 */ /* 0x000fe200080006ff */
[----:B------:R-:W-:Y:S01]  /*11d0*/  UMOV UR34, 0x11 ;  /* 0x0000001100227882 */ /* 0x000fe20000000000 */
[----:B------:R-:W-:Y:S01]  /*11e0*/  USEL UR27, UR47, 0xffff, !UP1 ;  /* 0x0000ffff2f1b7887 */ /* 0x000fe2000c800000 */
[----:B----4-:R-:W-:Y:S02]  /*11f0*/  R2UR UR6, R2 ;  /* 0x00000000020672ca */ /* 0x010fe400000e0000 */
[----:B------:R-:W-:Y:S02]  /*1200*/  PRMT R2, RZ, 0x7610, R2 ;  /* 0x00007610ff027816 */ /* 0x000fe40000000002 */
[----:B-1----:R-:W-:-:S09]  /*1210*/  R2UR UR5, R3 ;  /* 0x00000000030572ca */ /* 0x002fd200000e0000 */
[----:B------:R-:W-:-:S04]  /*1220*/  UIADD3 UR4, UPT, UPT, -UR6, URZ, URZ ;  /* 0x000000ff06047290 */ /* 0x000fc8000fffe1ff */
[----:B------:R-:W-:Y:S02]  /*1230*/  UIMAD UR4, UR7, UR4, UR20 ;  /* 0x00000004070472a4 */ /* 0x000fe4000f8e0214 */
[----:B------:R-:W-:-:S04]  /*1240*/  UIADD3 UR5, UPT, UPT, -UR5, URZ, URZ ;  /* 0x000000ff05057290 */ /* 0x000fc8000fffe1ff */
[----:B------:R-:W-:Y:S01]  /*1250*/  IMAD.U32 R76, RZ, RZ, UR4 ;  /* 0x00000004ff4c7e24 */ /* 0x000fe2000f8e00ff */
[----:B------:R-:W-:Y:S01]  /*1260*/  UIMAD UR63, UR63, UR5, UR16 ;  /* 0x000000053f3f72a4 */ /* 0x000fe2000f8e0210 */
[----:B--23--:R-:W-:Y:S11]  /*1270*/  BRA.U UP4, `(.L_x_18) ;  /* 0x0000000104707547 */ /* 0x00cff6000b800000 */
[----:B------:R-:W-:-:S13]  /*1280*/  R2UR UR4, R76 ;  /* 0x000000004c0472ca */ /* 0x000fda00000e0000 */
[----:B------:R-:W-:Y:S02]  /*1290*/  UISETP.NE.AND UP0, UPT, UR4, URZ, UPT ;  /* 0x000000ff0400728c */ /* 0x000fe4000bf05270 */
[----:B------:R-:W-:Y:S02]  /*12a0*/  UISETP.NE.AND UP1, UPT, UR4, 0x1, UPT ;  /* 0x000000010400788c */ /* 0x000fe4000bf25270 */
[----:B------:R-:W-:Y:S02]  /*12b0*/  UISETP.NE.AND UP2, UPT, UR63, URZ, UP0 ;  /* 0x000000ff3f00728c */ /* 0x000fe40008745270 */
[----:B------:R-:W-:Y:S02]  /*12c0*/  USEL UR4, URZ, 0x10, UP1 ;  /* 0x00000010ff047887 */ /* 0x000fe40008800000 */
[----:B------:R-:W-:Y:S02]  /*12d0*/  USEL UR11, URZ, 0x1, UP2 ;  /* 0x00000001ff0b7887 */ /* 0x000fe40009000000 */
[----:B------:R-:W-:-:S02]  /*12e0*/  UISETP.NE.AND UP2, UPT, UR63, URZ, UPT ;  /* 0x000000ff3f00728c */ /* 0x000fc4000bf45270 */
[----:B------:R-:W-:Y:S02]  /*12f0*/  USEL UR5, URZ, 0x2, UP0 ;  /* 0x00000002ff057887 */ /* 0x000fe40008000000 */
[----:B------:R-:W-:Y:S02]  /*1300*/  USEL UR9, UR4, 0x10, UP2 ;  /* 0x0000001004097887 */ /* 0x000fe40009000000 */
[----:B------:R-:W-:Y:S02]  /*1310*/  UISETP.NE.AND UP2, UPT, UR63, 0x1, UPT ;  /* 0x000000013f00788c */ /* 0x000fe4000bf45270 */
[----:B------:R-:W-:Y:S02]  /*1320*/  USEL UR4, URZ, 0x20, UP1 ;  /* 0x00000020ff047887 */ /* 0x000fe40008800000 */
[----:B------:R-:W-:Y:S02]  /*1330*/  USEL UR7, UR5, 0x2, UP2 ;  /* 0x0000000205077887 */ /* 0x000fe40009000000 */
[----:B------:R-:W-:-:S02]  /*1340*/  USEL UR10, UR4, 0x20, UP2 ;  /* 0x00000020040a7887 */ /* 0x000fc40009000000 */
[----:B------:R-:W-:Y:S02]  /*1350*/  UISETP.NE.AND UP2, UPT, UR63, 0x2, UPT ;  /* 0x000000023f00788c */ /* 0x000fe4000bf45270 */
[----:B------:R-:W-:Y:S02]  /*1360*/  USEL UR6, URZ, 0x4, UP0 ;  /* 0x00000004ff067887 */ /* 0x000fe40008000000 */
[----:B------:R-:W-:Y:S02]  /*1370*/  USEL UR4, URZ, 0x8, UP0 ;  /* 0x00000008ff047887 */ /* 0x000fe40008000000 */
[----:B------:R-:W-:Y:S02]  /*1380*/  USEL UR5, URZ, 0x40, UP1 ;  /* 0x00000040ff057887 */ /* 0x000fe40008800000 */
[----:B------:R-:W-:Y:S02]  /*1390*/  USEL UR8, UR6, 0x4, UP2 ;  /* 0x0000000406087887 */ /* 0x000fe40009000000 */
[----:B------:R-:W-:-:S02]  /*13a0*/  UISETP.NE.AND UP0, UPT, UR63, 0x3, UPT ;  /* 0x000000033f00788c */ /* 0x000fc4000bf05270 */
[----:B------:R-:W-:Y:S02]  /*13b0*/  UIADD3 UR6, UPT, UPT, UR7, UR9, UR11 ;  /* 0x0000000907067290 */ /* 0x000fe4000fffe00b */
[----:B------:R-:W-:Y:S02]  /*13c0*/  USEL UR7, UR5, 0x40, UP2 ;  /* 0x0000004005077887 */ /* 0x000fe40009000000 */
[----:B------:R-:W-:Y:S02]  /*13d0*/  USEL UR12, URZ, 0x80, UP1 ;  /* 0x00000080ff0c7887 */ /* 0x000fe40008800000 */
[----:B------:R-:W-:Y:S02]  /*13e0*/  USEL UR4, UR4, 0x8, UP0 ;  /* 0x0000000804047887 */ /* 0x000fe40008000000 */
[----:B------:R-:W-:Y:S02]  /*13f0*/  UIADD3 UR5, UPT, UPT, UR8, UR10, UR6 ;  /* 0x0000000a08057290 */ /* 0x000fe4000fffe006 */
[----:B------:R-:W-:-:S02]  /*1400*/  USEL UR6, UR12, 0x80, UP0 ;  /* 0x000000800c067887 */ /* 0x000fc40008000000 */
[----:B------:R-:W-:-:S04]  /*1410*/  UIADD3 UR4, UPT, UPT, UR4, UR7, UR5 ;  /* 0x0000000704047290 */ /* 0x000fc8000fffe005 */
[----:B------:R-:W-:-:S06]  /*1420*/  UIADD3 UR4, UPT, UPT, UR4, UR6, URZ ;  /* 0x0000000604047290 */ /* 0x000fcc000fffe0ff */
[----:B------:R-:W-:-:S07]  /*1430*/  MOV R2, UR4 ;  /* 0x0000000400027c02 */ /* 0x000fce0008000f00 */
.L_x_18:
[----:B------:R-:W1:Y:S01]  /*1440*/  S2UR UR36, SR_CTAID.Z ;  /* 0x00000000002479c3 */ /* 0x000e620000002700 */
[----:B------:R-:W-:Y:S01]  /*1450*/  UISETP.GE.AND UP0, UPT, UR21, 0x1, UPT ;  /* 0x000000011500788c */ /* 0x000fe2000bf06270 */
[----:B------:R-:W-:-:S08]  /*1460*/  UMOV UR33, 0xf ;  /* 0x0000000f00217882 */ /* 0x000fd00000000000 */
[----:B------:R-:W-:Y:S05]  /*1470*/  BRA.U !UP0, `(.L_x_19) ;  /* 0x0000000108d47547 */ /* 0x000fea000b800000 */
[----:B------:R-:W2:Y:S01]  /*1480*/  LDCU.128 UR12, c[0x0][0xb10] ;  /* 0x00016200ff0c77ac */ /* 0x000ea20008000c00 */
[----:B------:R-:W3:Y:S01]  /*1490*/  LDCU UR6, c[0x0][0x370] ;  /* 0x00006e00ff0677ac */ /* 0x000ee20008000800 */
[----:B------:R-:W4:Y:S01]  /*14a0*/  LDCU UR5, c[0x0][0x374] ;  /* 0x00006e80ff0577ac */ /* 0x000f220008000800 */
[----:B------:R-:W1:Y:S01]  /*14b0*/  LDCU UR30, c[0x0][0xb0c] ;  /* 0x00016180ff1e77ac */ /* 0x000e620008000800 */
[----:B------:R-:W1:Y:S01]  /*14c0*/  LDCU UR4, c[0x0][0xb20] ;  /* 0x00016400ff0477ac */ /* 0x000e620008000800 */
[----:B------:R-:W1:Y:S01]  /*14d0*/  LDCU.64 UR8, c[0x0][0xb28] ;  /* 0x00016500ff0877ac */ /* 0x000e620008000a00 */
[----:B--2---:R-:W-:Y:S02]  /*14e0*/  UISETP.NE.AND UP0, UPT, UR14, 0x1, UPT ;  /* 0x000000010e00788c */ /* 0x004fe4000bf05270 */
[----:B----4-:R-:W-:Y:S02]  /*14f0*/  UIMAD.WIDE.U32 UR10, UR5, UR15, URZ ;  /* 0x0000000f050a72a5 */ /* 0x010fe4000f8e00ff */
[----:B---3--:R-:W-:-:S02]  /*1500*/  UIMAD.WIDE.U32 UR22, UR6, UR12, URZ ;  /* 0x0000000c061672a5 */ /* 0x008fc4000f8e00ff */
[----:B-1----:R-:W-:Y:S02]  /*1510*/  UISETP.NE.AND UP1, UPT, UR30, 0x1, UPT ;  /* 0x000000011e00788c */ /* 0x002fe4000bf25270 */
[----:B------:R-:W-:Y:S01]  /*1520*/  UISETP.NE.AND UP2, UPT, UR21, 0x1, UPT ;  /* 0x000000011500788c */ /* 0x000fe2000bf45270 */
[----:B------:R-:W-:Y:S02]  /*1530*/  UMOV UR10, UR11 ;  /* 0x0000000b000a7c82 */ /* 0x000fe40008000000 */
[----:B------:R-:W-:Y:S01]  /*1540*/  UMOV UR22, UR23 ;  /* 0x0000001700167c82 */ /* 0x000fe20008000000 */
[----:B------:R-:W-:Y:S02]  /*1550*/  @UP0 USHF.R.U32.HI UR5, URZ, UR4, UR10 ;  /* 0x00000004ff050299 */ /* 0x000fe4000801160a */
[----:B------:R-:W-:Y:S02]  /*1560*/  UIMAD.WIDE.U32 UR24, UR20, UR15, URZ ;  /* 0x0000000f141872a5 */ /* 0x000fe4000f8e00ff */
[----:B------:R-:W-:-:S02]  /*1570*/  UIMAD.WIDE.U32 UR10, UR5, UR8, URZ ;  /* 0x00000008050a72a5 */ /* 0x000fc4000f8e00ff */
[----:B------:R-:W-:Y:S02]  /*1580*/  @UP1 USHF.R.U32.HI UR6, URZ, UR13, UR22 ;  /* 0x0000000dff061299 */ /* 0x000fe40008011616 */
[----:B------:R-:W-:Y:S02]  /*1590*/  UIMAD.WIDE.U32 UR18, UR16, UR12, URZ ;  /* 0x0000000c101272a5 */ /* 0x000fe4000f8e00ff */
[----:B------:R-:W-:Y:S01]  /*15a0*/  UIMAD.WIDE.U32 UR22, UR6, UR8, URZ ;  /* 0x00000008061672a5 */ /* 0x000fe2000f8e00ff */
[----:B------:R-:W-:Y:S01]  /*15b0*/  UMOV UR24, UR25 ;  /* 0x0000001900187c82 */ /* 0x000fe20008000000 */
[----:B------:R-:W-:Y:S01]  /*15c0*/  UMOV UR10, UR11 ;  /* 0x0000000b000a7c82 */ /* 0x000fe20008000000 */
[----:B------:R-:W-:Y:S02]  /*15d0*/  USHF.R.U32.HI UR24, URZ, UR4, UR24 ;  /* 0x00000004ff187299 */ /* 0x000fe40008011618 */
[----:B------:R-:W-:Y:S02]  /*15e0*/  @UP2 USHF.R.U32.HI UR5, URZ, UR9, UR10 ;  /* 0x00000009ff052299 */ /* 0x000fe4000801160a */
[----:B------:R-:W-:Y:S01]  /*15f0*/  UMOV UR7, UR23 ;  /* 0x0000001700077c82 */ /* 0x000fe20008000000 */
[----:B------:R-:W-:Y:S01]  /*1600*/  UMOV UR18, UR19 ;  /* 0x0000001300127c82 */ /* 0x000fe20008000000 */
[----:B------:R-:W-:-:S02]  /*1610*/  @UP2 USHF.R.U32.HI UR6, URZ, UR9, UR7 ;  /* 0x00000009ff062299 */ /* 0x000fc40008011607 */
[----:B------:R-:W-:Y:S02]  /*1620*/  USHF.R.U32.HI UR13, URZ, UR13, UR18 ;  /* 0x0000000dff0d7299 */ /* 0x000fe40008011612 */
[----:B------:R-:W-:Y:S02]  /*1630*/  USEL UR4, UR20, UR24, !UP0 ;  /* 0x0000001814047287 */ /* 0x000fe4000c000000 */
[----:B------:R-:W-:Y:S02]  /*1640*/  UIMAD UR7, UR5, UR21, URZ ;  /* 0x00000015050772a4 */ /* 0x000fe4000f8e02ff */
[----:B------:R-:W-:Y:S02]  /*1650*/  USEL UR5, UR16, UR13, !UP1 ;  /* 0x0000000d10057287 */ /* 0x000fe4000c800000 */
[----:B------:R-:W-:Y:S02]  /*1660*/  UIMAD UR12, UR6, UR21, URZ ;  /* 0x00000015060c72a4 */ /* 0x000fe4000f8e02ff */
[----:B------:R-:W-:-:S02]  /*1670*/  UISETP.GE.AND UP0, UPT, UR4, UR7, UPT ;  /* 0x000000070400728c */ /* 0x000fc4000bf06270 */
[----:B------:R-:W-:Y:S02]  /*1680*/  UIMAD.WIDE.U32 UR10, UR4, UR8, URZ ;  /* 0x00000008040a72a5 */ /* 0x000fe4000f8e00ff */
[----:B------:R-:W-:Y:S02]  /*1690*/  UISETP.GE.OR UP0, UPT, UR5, UR12, UP0 ;  /* 0x0000000c0500728c */ /* 0x000fe40008706670 */
[----:B------:R-:W-:Y:S02]  /*16a0*/  UIMAD.WIDE.U32 UR12, UR5, UR8, URZ ;  /* 0x00000008050c72a5 */ /* 0x000fe4000f8e00ff */
[----:B------:R-:W-:Y:S01]  /*16b0*/  UIADD3 UR10, UPT, UPT, -UR4, URZ, URZ ;  /* 0x000000ff040a7290 */ /* 0x000fe2000fffe1ff */
[----:B------:R-:W-:Y:S01]  /*16c0*/  UMOV UR8, UR11 ;  /* 0x0000000b00087c82 */ /* 0x000fe20008000000 */
[----:B------:R-:W-:Y:S02]  /*16d0*/  UIADD3 UR11, UPT, UPT, -UR5, URZ, URZ ;  /* 0x000000ff050b7290 */ /* 0x000fe4000fffe1ff */
[----:B------:R-:W-:-:S03]  /*16e0*/  USHF.R.U32.HI UR8, URZ, UR9, UR8 ;  /* 0x00000009ff087299 */ /* 0x000fc60008011608 */
[----:B------:R-:W-:Y:S01]  /*16f0*/  @!UP0 UMOV UR7, UR13 ;  /* 0x0000000d00078c82 */ /* 0x000fe20008000000 */
[----:B------:R-:W-:Y:S02]  /*1700*/  UIMAD UR20, UR14, UR10, UR20 ;  /* 0x0000000a0e1472a4 */ /* 0x000fe4000f8e0214 */
[----:B------:R-:W-:Y:S02]  /*1710*/  USEL UR8, UR4, UR8, !UP2 ;  /* 0x0000000804087287 */ /* 0x000fe4000d000000 */
[----:B------:R-:W-:Y:S02]  /*1720*/  @!UP0 USHF.R.U32.HI UR7, URZ, UR9, UR7 ;  /* 0x00000009ff078299 */ /* 0x000fe40008011607 */
[----:B------:R-:W-:Y:S02]  /*1730*/  UIADD3 UR9, UPT, UPT, -UR8, URZ, URZ ;  /* 0x000000ff08097290 */ /* 0x000fe4000fffe1ff */
[----:B------:R-:W-:Y:S02]  /*1740*/  @!UP0 USEL UR7, UR5, UR7, !UP2 ;  /* 0x0000000705078287 */ /* 0x000fe4000d000000 */
[----:B------:R-:W-:-:S02]  /*1750*/  UIMAD UR9, UR21, UR9, UR4 ;  /* 0x00000009150972a4 */ /* 0x000fc4000f8e0204 */
[----:B------:R-:W-:Y:S02]  /*1760*/  @!UP0 UIADD3 UR8, UPT, UPT, UR8, -UR7, URZ ;  /* 0x8000000708088290 */ /* 0x000fe4000fffe0ff */
[----:B------:R-:W-:Y:S02]  /*1770*/  @!UP0 UIMAD UR6, UR9, UR6, UR7 ;  /* 0x00000006090682a4 */ /* 0x000fe4000f8e0207 */
[----:B------:R-:W-:Y:S02]  /*1780*/  @!UP0 UIMAD UR4, UR8, UR21, UR5 ;  /* 0x00000015080482a4 */ /* 0x000fe4000f8e0205 */
[----:B------:R-:W-:Y:S02]  /*1790*/  UIMAD UR16, UR30, UR11, UR16 ;  /* 0x0000000b1e1072a4 */ /* 0x000fe4000f8e0210 */
[----:B------:R-:W-:Y:S01]  /*17a0*/  UIMAD UR20, UR4, UR14, UR20 ;  /* 0x0000000e041472a4 */ /* 0x000fe2000f8e0214 */
[----:B------:R-:W-:Y:S02]  /*17b0*/  @!UP0 UMOV UR5, UR6 ;  /* 0x0000000600058c82 */ /* 0x000fe40008000000 */
[----:B------:R-:W-:-:S12]  /*17c0*/  UIMAD UR16, UR5, UR30, UR16 ;  /* 0x0000001e051072a4 */ /* 0x000fd8000f8e0210 */
.L_x_19:
[----:B------:R-:W-:Y:S02]  /*17d0*/  UISETP.NE.AND UP1, UPT, UR31, 0x1, UPT ;  /* 0x000000011f00788c */ /* 0x000fe4000bf25270 */
[----:B------:R-:W-:Y:S02]  /*17e0*/  ULOP3.LUT UR24, UR27, 0xffff, URZ, 0xc0, !UPT ;  /* 0x0000ffff1b187892 */ /* 0x000fe4000f8ec0ff */
[----:B------:R-:W-:Y:S02]  /*17f0*/  ULOP3.LUT UR21, UR26, 0xffff, URZ, 0xc0, !UPT ;  /* 0x0000ffff1a157892 */ /* 0x000fe4000f8ec0ff */
[----:B------:R-:W-:Y:S02]  /*1800*/  UISETP.NE.AND UP0, UPT, UR17, 0x2, UPT ;  /* 0x000000021100788c */ /* 0x000fe4000bf05270 */
[----:B------:R-:W-:Y:S02]  /*1810*/  ULOP3.LUT UR28, UR28, 0x800, URZ, 0xc0, !UPT ;  /* 0x000008001c1c7892 */ /* 0x000fe4000f8ec0ff */
[----:B------:R-:W-:-:S02]  /*1820*/  ULOP3.LUT UR27, UR29, 0x1800, URZ, 0xc0, !UPT ;  /* 0x000018001d1b7892 */ /* 0x000fc4000f8ec0ff */
[----:B------:R-:W-:Y:S02]  /*1830*/  USHF.L.U32 UR24, UR34, UR24, URZ ;  /* 0x0000001822187299 */ /* 0x000fe400080006ff */
[----:B------:R-:W-:Y:S01]  /*1840*/  USHF.L.U32 UR21, UR33, UR21, URZ ;  /* 0x0000001521157299 */ /* 0x000fe200080006ff */
[----:B------:R-:W-:Y:S11]  /*1850*/  BRA.U UP1, `(.L_x_20) ;  /* 0x0000000101447547 */ /* 0x000ff6000b800000 */
[----:B------:R-:W2:Y:S01]  /*1860*/  LDCU.128 UR8, c[0x0][0xb10] ;  /* 0x00016200ff0877ac */ /* 0x000ea20008000c00 */
[----:B------:R-:W3:Y:S01]  /*1870*/  LDCU UR12, c[0x0][0xb0c] ;  /* 0x00016180ff0c77ac */ /* 0x000ee20008000800 */
[----:B------:R-:W4:Y:S01]  /*1880*/  LDCU UR13, c[0x0][0xb20] ;  /* 0x00016400ff0d77ac */ /* 0x000f220008000800 */
[----:B--2---:R-:W-:Y:S02]  /*1890*/  UIMAD.WIDE.U32 UR6, UR16, UR8, URZ ;  /* 0x00000008100672a5 */ /* 0x004fe4000f8e00ff */
[----:B------:R-:W-:Y:S02]  /*18a0*/  UIMAD.WIDE.U32 UR4, UR20, UR11, URZ ;  /* 0x0000000b140472a5 */ /* 0x000fe4000f8e00ff */
[----:B---3--:R-:W-:Y:S02]  /*18b0*/  UISETP.NE.AND UP2, UPT, UR12, 0x1, UPT ;  /* 0x000000010c00788c */ /* 0x008fe4000bf45270 */
[----:B------:R-:W-:Y:S01]  /*18c0*/  UISETP.NE.AND UP1, UPT, UR10, 0x1, UPT ;  /* 0x000000010a00788c */ /* 0x000fe2000bf25270 */
[----:B------:R-:W-:-:S02]  /*18d0*/  UMOV UR6, UR7 ;  /* 0x0000000700067c82 */ /* 0x000fc40008000000 */
[----:B------:R-:W-:Y:S01]  /*18e0*/  UMOV UR4, UR5 ;  /* 0x0000000500047c82 */ /* 0x000fe20008000000 */
[----:B------:R-:W-:Y:S02]  /*18f0*/  USHF.R.U32.HI UR9, URZ, UR9, UR6 ;  /* 0x00000009ff097299 */ /* 0x000fe40008011606 */
[----:B----4-:R-:W-:Y:S02]  /*1900*/  USHF.R.U32.HI UR4, URZ, UR13, UR4 ;  /* 0x0000000dff047299 */ /* 0x010fe40008011604 */
[----:B------:R-:W-:Y:S02]  /*1910*/  USEL UR5, UR16, UR9, !UP2 ;  /* 0x0000000910057287 */ /* 0x000fe4000d000000 */
[----:B------:R-:W-:-:S04]  /*1920*/  USEL UR4, UR20, UR4, !UP1 ;  /* 0x0000000414047287 */ /* 0x000fc8000c800000 */
[----:B------:R-:W-:Y:S02]  /*1930*/  UIADD3 UR6, UPT, UPT, UR5, -UR4, URZ ;  /* 0x8000000405067290 */ /* 0x000fe4000fffe0ff */
[----:B------:R-:W-:Y:S02]  /*1940*/  UIADD3 UR4, UPT, UPT, -UR5, UR4, URZ ;  /* 0x0000000405047290 */ /* 0x000fe4000fffe1ff */
[----:B------:R-:W-:Y:S02]  /*1950*/  UIMAD UR20, UR6, UR10, UR20 ;  /* 0x0000000a061472a4 */ /* 0x000fe4000f8e0214 */
[----:B------:R-:W-:-:S12]  /*1960*/  UIMAD UR16, UR4, UR12, UR16 ;  /* 0x0000000c041072a4 */ /* 0x000fd8000f8e0210 */
.L_x_20:
[----:B------:R-:W-:Y:S05]  /*1970*/  BRA.U !UP5, `(.L_x_21) ;  /* 0x000000010d0c7547 */ /* 0x000fea000b800000 */
[----:B------:R-:W-:Y:S01]  /*1980*/  UCGABAR_WAIT ;  /* 0x0000000000007dc7 */ /* 0x000fe20008000000 */
[----:B------:R-:W-:Y:S01]  /*1990*/  CCTL.IVALL ;  /* 0x00000000ff00798f */ /* 0x000fe20002000000 */
[----:B------:R-:W-:Y:S05]  /*19a0*/  BRA `(.L_x_22) ;  /* 0x0000000000047947 */ /* 0x000fea0003800000 */
.L_x_21:
[----:B------:R-:W-:Y:S06]  /*19b0*/  BAR.SYNC.DEFER_BLOCKING 0x0 ;  /* 0x0000000000007b1d */ /* 0x000fec0000010000 */
.L_x_22:
[----:B------:R-:W-:Y:S05]  /*19c0*/  BRA.U UP0, `(.L_x_23) ;  /* 0x0000001900a47547 */ /* 0x000fea000b800000 */
[----:B------:R-:W2:Y:S01]  /*19d0*/  LDCU UR6, c[0x0][0x38c] ;  /* 0x00007180ff0677ac */ /* 0x000ea20008000800 */
[----:B------:R-:W-:Y:S01]  /*19e0*/  PLOP3.LUT P1, PT, PT, PT, UP3, 0x80, 0x8 ;  /* 0x000000000008781c */ /* 0x000fe20003f2f038 */
[----:B------:R-:W-:Y:S01]  /*19f0*/  IMAD.MOV.U32 R12, RZ, RZ, 0x1 ;  /* 0x00000001ff0c7424 */ /* 0x000fe200078e00ff */
[----:B------:R-:W-:Y:S01]  /*1a00*/  ISETP.EQ.OR P2, PT, R0, RZ, P3 ;  /* 0x000000ff0000720c */ /* 0x000fe20001f42670 */
[----:B------:R-:W-:Y:S01]  /*1a10*/  UISETP.NE.AND UP1, UPT, UR17, URZ, UPT ;  /* 0x000000ff1100728c */ /* 0x000fe2000bf25270 */
[----:B------:R-:W-:Y:S02]  /*1a20*/  PLOP3.LUT P1, PT, P1, PT, PT, 0x8, 0x80 ;  /* 0x000000000080781c */ /* 0x000fe40000f2e170 */
[----:B------:R-:W-:Y:S01]  /*1a30*/  CS2R R10, SRZ ;  /* 0x00000000000a7805 */ /* 0x000fe2000001ff00 */
[----:B------:R-:W-:Y:S01]  /*1a40*/  IMAD.MOV.U32 R9, RZ, RZ, RZ ;  /* 0x000000ffff097224 */ /* 0x000fe200078e00ff */
[----:B------:R-:W3:Y:S01]  /*1a50*/  LDCU UR40, c[0x0][0x370] ;  /* 0x00006e00ff2877ac */ /* 0x000ee20008000800 */
[----:B------:R-:W-:Y:S01]  /*1a60*/  IMAD.MOV.U32 R8, RZ, RZ, 0x1 ;  /* 0x00000001ff087424 */ /* 0x000fe200078e00ff */
[----:B------:R-:W4:Y:S01]  /*1a70*/  LDCU.64 UR30, c[0x0][0x348] ;  /* 0x00006900ff1e77ac */ /* 0x000f220008000a00 */
[----:B------:R-:W1:Y:S01]  /*1a80*/  LDCU UR39, c[0x0][0x374] ;  /* 0x00006e80ff2777ac */ /* 0x000e620008000800 */
[----:B--2---:R-:W-:-:S02]  /*1a90*/  UIADD3 UR5, UPT, UPT, UR6, 0x3f, URZ ;  /* 0x0000003f06057890 */ /* 0x004fc4000fffe0ff */
[----:B------:R-:W-:Y:S02]  /*1aa0*/  UIADD3 UR48, UPT, UPT, UR6, 0x7e, URZ ;  /* 0x0000007e06307890 */ /* 0x000fe4000fffe0ff */
[----:B------:R-:W-:Y:S02]  /*1ab0*/  USHF.R.S32.HI UR4, URZ, 0x1f, UR5 ;  /* 0x0000001fff047899 */ /* 0x000fe40008011405 */
[----:B------:R-:W-:Y:S02]  /*1ac0*/  USEL UR26, UR37, 0x2, UP1 ;  /* 0x00000002251a7887 */ /* 0x000fe40008800000 */
[----:B------:R-:W-:Y:S02]  /*1ad0*/  ULEA.HI UR4, UR4, UR5, URZ, 0x6 ;  /* 0x0000000504047291 */ /* 0x000fe4000f8f30ff */
[----:B------:R-:W-:Y:S02]  /*1ae0*/  USHF.L.U32 UR5, UR32, 0x5, URZ ;  /* 0x0000000520057899 */ /* 0x000fe400080006ff */
[----:B------:R-:W-:-:S02]  /*1af0*/  USHF.R.S32.HI UR43, URZ, 0x6, UR4 ;  /* 0x00000006ff2b7899 */ /* 0x000fc40008011404 */
[----:B------:R-:W-:Y:S02]  /*1b00*/  UIADD3 UR4, UPT, UPT, UR6, -0x1, URZ ;  /* 0xffffffff06047890 */ /* 0x000fe4000fffe0ff */
[----:B------:R-:W-:Y:S02]  /*1b10*/  UISETP.LT.U32.AND UP0, UPT, UR43, 0x11, UPT ;  /* 0x000000112b00788c */ /* 0x000fe4000bf01070 */
[----:B------:R-:W-:Y:S02]  /*1b20*/  UISETP.GE.U32.AND UP2, UPT, UR4, -0x7f, UPT ;  /* 0xffffff810400788c */ /* 0x000fe4000bf46070 */
[----:B------:R-:W-:Y:S02]  /*1b30*/  USEL UR41, UR43, 0x11, UP0 ;  /* 0x000000112b297887 */ /* 0x000fe40008000000 */
[----:B------:R-:W-:Y:S02]  /*1b40*/  ULOP3.LUT UR44, UR5, 0x20, URZ, 0xe2, !UPT ;  /* 0x00000020052c7892 */ /* 0x000fe4000f8ee2ff */
[----:B------:R-:W-:-:S02]  /*1b50*/  UIADD3 UR25, UPT, UPT, UR41, -0x1, URZ ;  /* 0xffffffff29197890 */ /* 0x000fc4000fffe0ff */
[----:B------:R-:W-:Y:S01]  /*1b60*/  UIADD3 UR46, UPT, UPT, UR43, -UR41, URZ ;  /* 0x800000292b2e7290 */ /* 0x000fe2000fffe0ff */
[----:B------:R-:W-:Y:S02]  /*1b70*/  UMOV UR5, URZ ;  /* 0x000000ff00057c82 */ /* 0x000fe40008000000 */
[----:B------:R-:W-:-:S04]  /*1b80*/  @UP2 UIADD3 UR25, UPT, UPT, UR41, URZ, URZ ;  /* 0x000000ff29192290 */ /* 0x000fc8000fffe0ff */
[----:B-1-34-:R-:W-:-:S12]  /*1b90*/  UIADD3 UR25, UPT, UPT, UR25, 0x1, URZ ;  /* 0x0000000119197890 */ /* 0x01afd8000fffe0ff */
.L_x_43:
[----:B------:R-:W-:Y:S01]  /*1ba0*/  UISETP.NE.AND UP0, UPT, UR45, URZ, UPT ;  /* 0x000000ff2d00728c */ /* 0x000fe2000bf05270 */
[----:B------:R-:W1:Y:S08]  /*1bb0*/  S2UR UR45, SR_CgaCtaId ;  /* 0x00000000002d79c3 */ /* 0x000e700000008800 */
[----:B------:R-:W-:Y:S05]  /*1bc0*/  BRA.U UP0, `(.L_x_24) ;  /* 0x0000000100347547 */ /* 0x000fea000b800000 */
[----:B------:R-:W2:Y:S01]  /*1bd0*/  S2R R0, SR_CgaCtaId ;  /* 0x0000000000007919 */ /* 0x000ea20000008800 */
[----:B------:R-:W-:-:S04]  /*1be0*/  MOV R2, 0x400 ;  /* 0x0000040000027802 */ /* 0x000fc80000000f00 */
[----:B--2---:R-:W-:Y:S02]  /*1bf0*/  LEA R0, R0, R2, 0x18 ;  /* 0x0000000200007211 */ /* 0x004fe400078ec0ff */
[----:B------:R-:W-:-:S03]  /*1c00*/  SHF.L.U32 R2, R8, 0x1f, RZ ;  /* 0x0000001f08027819 */ /* 0x000fc600000006ff */
[----:B------:R-:W-:-:S04]  /*1c10*/  IMAD R0, R9, 0x8, R0 ;  /* 0x0000000809007824 */ /* 0x000fc800078e0200 */
[----:B------:R-:W2:Y:S02]  /*1c20*/  SYNCS.PHASECHK.TRANS64.TRYWAIT P0, [R0+URZ+0x1b0], R2 ;  /* 0x0001b002000075a7 */ /* 0x000ea400080011ff */
[----:B--2---:R-:W-:Y:S05]  /*1c30*/  @!P0 BRA `(.L_x_25) ;  /* 0x0000006400b48947 */ /* 0x004fea0003800000 */
.L_x_126:
[----:B------:R-:W-:Y:S01]  /*1c40*/  VIADD R9, R9, 0x1 ;  /* 0x0000000109097836 */ /* 0x000fe20000000000 */
[----:B------:R2:W-:Y:S04]  /*1c50*/  SYNCS.ARRIVE.TRANS64.A1T0 RZ, [R0+URZ+0x1a0], RZ ;  /* 0x0001a0ff00ff79a7 */ /* 0x0005e800081000ff */
[----:B------:R-:W-:-:S04]  /*1c60*/  ISETP.NE.AND P0, PT, R9, 0x2, PT ;  /* 0x000000020900780c */ /* 0x000fc80003f05270 */
[----:B------:R-:W-:Y:S02]  /*1c70*/  SEL R9, R9, RZ, P0 ;  /* 0x000000ff09097207 */ /* 0x000fe40000000000 */
[----:B--2---:R-:W-:-:S04]  /*1c80*/  SEL R0, RZ, 0x1, P0 ;  /* 0x00000001ff007807 */ /* 0x004fc80000000000 */
[----:B------:R-:W-:-:S07]  /*1c90*/  LOP3.LUT R8, R8, R0, RZ, 0x3c, !PT ;  /* 0x0000000008087212 */ /* 0x000fce00078e3cff */
.L_x_24:
[----:B------:R-:W-:Y:S01]  /*1ca0*/  UMOV UR6, 0x400 ;  /* 0x0000040000067882 */ /* 0x000fe20000000000 */
[----:B------:R-:W-:Y:S01]  /*1cb0*/  SHF.L.U32 R0, R12, 0x1f, RZ ;  /* 0x0000001f0c007819 */ /* 0x000fe200000006ff */
[----:B-1----:R-:W-:Y:S02]  /*1cc0*/  ULEA UR6, UR45, UR6, 0x18 ;  /* 0x000000062d067291 */ /* 0x002fe4000f8ec0ff */
[----:B------:R-:W-:Y:S02]  /*1cd0*/  UISETP.GE.U32.AND UP0, UPT, UR48, 0x7f, UPT ;  /* 0x0000007f3000788c */ /* 0x000fe4000bf06070 */
[----:B------:R-:W-:Y:S02]  /*1ce0*/  ULEA UR4, UR5, UR6, 0x3 ;  /* 0x0000000605047291 */ /* 0x000fe4000f8e18ff */
[----:B------:R-:W-:Y:S02]  /*1cf0*/  ULEA UR11, UR20, UR47, 0x2 ;  /* 0x0000002f140b7291 */ /* 0x000fe4000f8e10ff */
[----:B------:R-:W-:-:S02]  /*1d00*/  ULEA UR35, UR16, UR44, 0x6 ;  /* 0x0000002c10237291 */ /* 0x000fc4000f8e30ff */
[----:B------:R-:W-:Y:S01]  /*1d10*/  USHF.L.U32 UR11, UR11, 0x5, URZ ;  /* 0x000000050b0b7899 */ /* 0x000fe200080006ff */
[----:B------:R-:W-:Y:S02]  /*1d20*/  UMOV UR13, URZ ;  /* 0x000000ff000d7c82 */ /* 0x000fe40008000000 */
[----:B------:R1:W2:Y:S01]  /*1d30*/  SYNCS.PHASECHK.TRANS64.TRYWAIT P0, [UR4+0x88], R0 ;  /* 0x00008800ff0075a7 */ /* 0x0002a20008001104 */
[----:B------:R-:W-:Y:S08]  /*1d40*/  BRA.U !UP0, `(.L_x_26) ;  /* 0x0000000108c07547 */ /* 0x000ff0000b800000 */
[----:B------:R-:W-:Y:S01]  /*1d50*/  UMOV UR7, URZ ;  /* 0x000000ff00077c82 */ /* 0x000fe20008000000 */
[----:B------:R-:W-:-:S05]  /*1d60*/  UMOV UR4, UR5 ;  /* 0x0000000500047c82 */ /* 0x000fca0008000000 */
.L_x_32:
[----:B------:R-:W-:Y:S01]  /*1d70*/  ULEA UR33, UR4, UR6, 0x3 ;  /* 0x0000000604217291 */ /* 0x000fe2000f8e18ff */
[----:B------:R-:W-:Y:S01]  /*1d80*/  @!P3 MOV R2, 0x3000 ;  /* 0x000030000002b802 */ /* 0x000fe20000000f00 */
[----:B--2-4-:R-:W-:Y:S10]  /*1d90*/  @P0 BRA `(.L_x_27) ;  /* 0x00000000000c0947 */ /* 0x014ff40003800000 */
[----:B------:R-:W-:-:S04]  /*1da0*/  SHF.L.U32 R3, R12, 0x1f, RZ ;  /* 0x0000001f0c037819 */ /* 0x000fc800000006ff */
[----:B------:R-:W2:Y:S02]  /*1db0*/  SYNCS.PHASECHK.TRANS64.TRYWAIT P0, [UR33+0x88], R3 ;  /* 0x00008803ff0075a7 */ /* 0x000ea40008001121 */
[----:B--2---:R-:W-:Y:S05]  /*1dc0*/  @!P0 BRA `(.L_x_28) ;  /* 0x0000006400648947 */ /* 0x004fea0003800000 */
.L_x_27:
[----:B------:R2:W-:Y:S01]  /*1dd0*/  @!P3 SYNCS.ARRIVE.TRANS64 RZ, [UR33], R2 ;  /* 0x00000002ffffb9a7 */ /* 0x0005e20008000021 */
[----:B------:R-:W-:-:S04]  /*1de0*/  ULOP3.LUT UR5, UR26, 0x2, URZ, 0xfc, !UPT ;  /* 0x000000021a057892 */ /* 0x000fc8000f8efcff */
[----:B------:R-:W-:-:S09]  /*1df0*/  UISETP.NE.AND UP0, UPT, UR5, 0x2, UPT ;  /* 0x000000020500788c */ /* 0x000fd2000bf05270 */
[----:B------:R-:W-:Y:S05]  /*1e00*/  BRA.U UP0, `(.L_x_29) ;  /* 0x0000000100047547 */ /* 0x000fea000b800000 */
[----:B------:R-:W-:Y:S05]  /*1e10*/  BPT.TRAP 0x1 ;  /* 0x000000040000795c */ /* 0x000fea0000300000 */
.L_x_29:
[----:B------:R-:W-:Y:S04]  /*1e20*/  BSSY.RECONVERGENT B0, `(.L_x_30) ;  /* 0x0000003000007945 */ /* 0x000fe80003800200 */
[----:B------:R-:W-:Y:S05]  /*1e30*/  @P2 BRA `(.L_x_31) ;  /* 0x0000000000042947 */ /* 0x000fea0003800000 */
[----:B------:R-:W-:Y:S05]  /*1e40*/  BPT.TRAP 0x1 ;  /* 0x000000040000795c */ /* 0x000fea0000300000 */
.L_x_31:
[----:B------:R-:W-:Y:S05]  /*1e50*/  BSYNC.RECONVERGENT B0 ;  /* 0x0000000000007941 */ /* 0x000fea0003800200 */
.L_x_30:
[----:B------:R-:W-:Y:S02]  /*1e60*/  UIADD3 UR5, UPT, UPT, UR4, 0x1, URZ ;  /* 0x0000000104057890 */ /* 0x000fe4000fffe0ff */
[----:B------:R-:W-:Y:S02]  /*1e70*/  USHF.L.U32 UR34, UR7, 0x6, URZ ;  /* 0x0000000607227899 */ /* 0x000fe400080006ff */
[----:B------:R-:W-:Y:S02]  /*1e80*/  UISETP.NE.AND UP0, UPT, UR5, 0x11, UPT ;  /* 0x000000110500788c */ /* 0x000fe4000bf05270 */
[----:B------:R-:W-:Y:S02]  /*1e90*/  UIADD3 UR7, UPT, UPT, UR7, 0x1, URZ ;  /* 0x0000000107077890 */ /* 0x000fe4000fffe0ff */
[----:B------:R-:W-:Y:S02]  /*1ea0*/  USEL UR9, URZ, 0x1, UP0 ;  /* 0x00000001ff097887 */ /* 0x000fe40008000000 */
[----:B------:R-:W-:-:S02]  /*1eb0*/  USEL UR5, UR5, URZ, UP0 ;  /* 0x000000ff05057287 */ /* 0x000fc40008000000 */
[----:B------:R-:W-:Y:S02]  /*1ec0*/  UIADD3 UR14, UP0, UPT, UR30, 0x180, URZ ;  /* 0x000001801e0e7890 */ /* 0x000fe4000ff1e0ff */
[----:B------:R-:W-:Y:S01]  /*1ed0*/  ULEA UR8, UR5, UR6, 0x3 ;  /* 0x0000000605087291 */ /* 0x000fe2000f8e18ff */
[----:B------:R-:W-:Y:S01]  /*1ee0*/  LOP3.LUT R12, R12, UR9, RZ, 0x3c, !PT ;  /* 0x000000090c0c7c12 */ /* 0x000fe2000f8e3cff */
[----:B------:R-:W-:Y:S02]  /*1ef0*/  ULEA UR32, UR4, UR28, 0xc ;  /* 0x0000001c04207291 */ /* 0x000fe4000f8e60ff */
[----:B------:R-:W-:Y:S01]  /*1f00*/  UIADD3 UR16, UP1, UPT, UR30, 0x80, URZ ;  /* 0x000000801e107890 */ /* 0x000fe2000ff3e0ff */
[----:B-1----:R-:W-:Y:S01]  /*1f10*/  SHF.L.U32 R0, R12, 0x1f, RZ ;  /* 0x0000001f0c007819 */ /* 0x002fe200000006ff */
[----:B------:R-:W-:Y:S02]  /*1f20*/  UIADD3.X UR15, UPT, UPT, URZ, UR31, URZ, UP0, !UPT ;  /* 0x0000001fff0f7290 */ /* 0x000fe400087fe4ff */
[----:B------:R-:W-:Y:S01]  /*1f30*/  UISETP.NE.AND UP0, UPT, UR7, UR25, UPT ;  /* 0x000000190700728c */ /* 0x000fe2000bf05270 */
[----:B------:R3:W4:Y:S01]  /*1f40*/  SYNCS.PHASECHK.TRANS64.TRYWAIT P0, [UR8+0x88], R0 ;  /* 0x00008800ff0075a7 */ /* 0x0007220008001108 */
[----:B------:R-:W-:-:S02]  /*1f50*/  ULEA UR8, UR4, UR27, 0xd ;  /* 0x0000001b04087291 */ /* 0x000fc4000f8e68ff */
[----:B------:R-:W-:Y:S02]  /*1f60*/  UIADD3.X UR17, UPT, UPT, URZ, UR31, URZ, UP1, !UPT ;  /* 0x0000001fff117290 */ /* 0x000fe40008ffe4ff */
[----:B------:R-:W-:Y:S02]  /*1f70*/  UIADD3 UR32, UPT, UPT, UR6, 0x4400, UR32 ;  /* 0x0000440006207890 */ /* 0x000fe4000fffe020 */
[----:B------:R-:W-:Y:S02]  /*1f80*/  UPRMT UR13, URZ, 0x5410, UR24 ;  /* 0x00005410ff0d7896 */ /* 0x000fe40008000018 */
[----:B------:R-:W-:Y:S02]  /*1f90*/  UIADD3 UR8, UPT, UPT, UR6, 0x15400, UR8 ;  /* 0x0001540006087890 */ /* 0x000fe4000fffe008 */
[----:B------:R-:W-:Y:S01]  /*1fa0*/  UPRMT UR4, URZ, 0x5410, UR21 ;  /* 0x00005410ff047896 */ /* 0x000fe20008000015 */
[----:B------:R-:W-:Y:S01]  /*1fb0*/  UMOV UR18, 0x0 ;  /* 0x0000000000127882 */ /* 0x000fe20000000000 */
[----:B------:R-:W-:Y:S01]  /*1fc0*/  UMOV UR19, 0x10000000 ;  /* 0x1000000000137882 */ /* 0x000fe20000000000 */
[----:B------:R-:W-:Y:S01]  /*1fd0*/  UMOV UR12, UR36 ;  /* 0x00000024000c7c82 */ /* 0x000fe20008000000 */
[----:B------:R-:W-:Y:S01]  /*1fe0*/  UMOV UR9, UR33 ;  /* 0x0000002100097c82 */ /* 0x000fe20008000000 */
[----:B------:R-:W-:Y:S01]  /*1ff0*/  UMOV UR10, UR34 ;  /* 0x00000022000a7c82 */ /* 0x000fe20008000000 */
[----:B------:R1:W-:Y:S03]  /*2000*/  UTMALDG.3D.MULTICAST [UR32], [UR16], UR13, desc[UR18] ;  /* 0x00001220100073b4 */ /* 0x0003e6000801180d */
[----:B------:R2:W-:Y:S01]  /*2010*/  UTMALDG.3D.MULTICAST [UR8], [UR14], UR4, desc[UR18] ;  /* 0x000012080e0073b4 */ /* 0x0005e20008011804 */
[----:B-1----:R-:W-:Y:S01]  /*2020*/  UMOV UR13, UR25 ;  /* 0x00000019000d7c82 */ /* 0x002fe20008000000 */
[----:B--2---:R-:W-:Y:S01]  /*2030*/  UMOV UR4, UR5 ;  /* 0x0000000500047c82 */ /* 0x004fe20008000000 */
[----:B---3--:R-:W-:Y:S05]  /*2040*/  BRA.U UP0, `(.L_x_32) ;  /* 0xfffffffd00487547 */ /* 0x008fea000b83ffff */
.L_x_26:
[----:B------:R-:W-:Y:S01]  /*2050*/  ULEA UR4, UR5, UR6, 0x3 ;  /* 0x0000000605047291 */ /* 0x000fe2000f8e18ff */
[----:B-1----:R-:W-:Y:S01]  /*2060*/  SHF.L.U32 R0, R12, 0x1f, RZ ;  /* 0x0000001f0c007819 */ /* 0x002fe200000006ff */
[----:B------:R-:W-:Y:S01]  /*2070*/  @!P1 SYNCS.ARRIVE.TRANS64.A1T0 RZ, [UR6+0x138], RZ ;  /* 0x000138ffffff99a7 */ /* 0x000fe20008100006 */
[----:B------:R-:W-:-:S06]  /*2080*/  UISETP.GT.AND UP0, UPT, UR43, UR41, UPT ;  /* 0x000000292b00728c */ /* 0x000fcc000bf04270 */
[----:B--2-4-:R1:W2:Y:S03]  /*2090*/  SYNCS.PHASECHK.TRANS64.TRYWAIT P0, [UR4+0x88], R0 ;  /* 0x00008800ff0075a7 */ /* 0x0142a60008001104 */
[----:B------:R-:W-:Y:S05]  /*20a0*/  BRA.U !UP0, `(.L_x_33) ;  /* 0x0000000108c47547 */ /* 0x000fea000b800000 */
[----:B------:R-:W-:Y:S01]  /*20b0*/  UIADD3 UR29, UPT, UPT, UR46, UR13, URZ ;  /* 0x0000000d2e1d7290 */ /* 0x000fe2000fffe0ff */
[----:B------:R-:W-:-:S11]  /*20c0*/  UMOV UR4, UR5 ;  /* 0x0000000500047c82 */ /* 0x000fd60008000000 */
.L_x_39:
[----:B------:R-:W-:Y:S01]  /*20d0*/  ULEA UR17, UR4, UR6, 0x3 ;  /* 0x0000000604117291 */ /* 0x000fe2000f8e18ff */
[----:B--2---:R-:W-:Y:S01]  /*20e0*/  @!P3 MOV R2, 0x3000 ;  /* 0x000030000002b802 */ /* 0x004fe20000000f00 */
[----:B--2-4-:R-:W-:Y:S10]  /*20f0*/  @P0 BRA `(.L_x_34) ;  /* 0x00000000000c0947 */ /* 0x014ff40003800000 */
[----:B------:R-:W-:-:S04]  /*2100*/  SHF.L.U32 R3, R12, 0x1f, RZ ;  /* 0x0000001f0c037819 */ /* 0x000fc800000006ff */
[----:B------:R-:W2:Y:S02]  /*2110*/  SYNCS.PHASECHK.TRANS64.TRYWAIT P0, [UR17+0x88], R3 ;  /* 0x00008803ff0075a7 */ /* 0x000ea40008001111 */
[----:B--2---:R-:W-:Y:S05]  /*2120*/  @!P0 BRA `(.L_x_35) ;  /* 0x0000006000a48947 */ /* 0x004fea0003800000 */
.L_x_34:
[----:B------:R2:W-:Y:S01]  /*2130*/  @!P3 SYNCS.ARRIVE.TRANS64 RZ, [UR17], R2 ;  /* 0x00000002ffffb9a7 */ /* 0x0005e20008000011 */
[----:B------:R-:W-:-:S04]  /*2140*/  ULOP3.LUT UR5, UR26, 0x2, URZ, 0xfc, !UPT ;  /* 0x000000021a057892 */ /* 0x000fc8000f8efcff */
[----:B------:R-:W-:-:S09]  /*2150*/  UISETP.NE.AND UP0, UPT, UR5, 0x2, UPT ;  /* 0x000000020500788c */ /* 0x000fd2000bf05270 */
[----:B------:R-:W-:Y:S05]  /*2160*/  BRA.U UP0, `(.L_x_36) ;  /* 0x0000000100047547 */ /* 0x000fea000b800000 */
[----:B------:R-:W-:Y:S05]  /*2170*/  BPT.TRAP 0x1 ;  /* 0x000000040000795c */ /* 0x000fea0000300000 */
.L_x_36:
[----:B------:R-:W-:Y:S04]  /*2180*/  BSSY.RECONVERGENT B0, `(.L_x_37) ;  /* 0x0000003000007945 */ /* 0x000fe80003800200 */
[----:B------:R-:W-:Y:S05]  /*2190*/  @P2 BRA `(.L_x_38) ;  /* 0x0000000000042947 */ /* 0x000fea0003800000 */
[----:B------:R-:W-:Y:S05]  /*21a0*/  BPT.TRAP 0x1 ;  /* 0x000000040000795c */ /* 0x000fea0000300000 */
.L_x_38:
[----:B------:R-:W-:Y:S05]  /*21b0*/  BSYNC.RECONVERGENT B0 ;  /* 0x0000000000007941 */ /* 0x000fea0003800200 */
.L_x_37:
        /* <DEDUP_REMOVED lines=13> */
[----:B------:R-:W-:Y:S01]  /*2290*/  ULEA UR8, UR4, UR27, 0xd ;  /* 0x0000001b04087291 */ /* 0x000fe2000f8e68ff */
[----:B------:R3:W4:Y:S01]  /*22a0*/  SYNCS.PHASECHK.TRANS64.TRYWAIT P0, [UR7+0x88], R0 ;  /* 0x00008800ff0075a7 */ /* 0x0007220008001107 */
[----:B------:R-:W-:-:S02]  /*22b0*/  UISETP.NE.AND UP0, UPT, UR13, UR29, UPT ;  /* 0x0000001d0d00728c */ /* 0x000fc4000bf05270 */
[----:B------:R-:W-:Y:S02]  /*22c0*/  UIADD3 UR16, UPT, UPT, UR6, 0x4400, UR16 ;  /* 0x0000440006107890 */ /* 0x000fe4000fffe010 */
[----:B------:R-:W-:Y:S02]  /*22d0*/  UIADD3.X UR23, UPT, UPT, URZ, UR31, URZ, UP1, !UPT ;  /* 0x0000001fff177290 */ /* 0x000fe40008ffe4ff */
        /* <DEDUP_REMOVED lines=8> */
[----:B------:R-:W-:Y:S01]  /*2360*/  UMOV UR9, UR17 ;  /* 0x0000001100097c82 */ /* 0x000fe20008000000 */
[----:B------:R-:W-:Y:S01]  /*2370*/  UMOV UR10, UR18 ;  /* 0x00000012000a7c82 */ /* 0x000fe20008000000 */
[----:B------:R-:W-:Y:S01]  /*2380*/  UTMALDG.3D.MULTICAST [UR16], [UR22], UR7, desc[UR32] ;  /* 0x00002010160073b4 */ /* 0x000fe20008011807 */
[----:B------:R1:W-:Y:S02]  /*2390*/  UTMALDG.3D.MULTICAST [UR8], [UR14], UR4, desc[UR32] ;  /* 0x000020080e0073b4 */ /* 0x0003e40008011804 */
[----:B-1----:R-:W-:Y:S01]  /*23a0*/  UMOV UR4, UR5 ;  /* 0x0000000500047c82 */ /* 0x002fe20008000000 */
[----:B---3--:R-:W-:Y:S05]  /*23b0*/  BRA.U UP0, `(.L_x_39) ;  /* 0xfffffffd00447547 */ /* 0x008fea000b83ffff */
.L_x_33:
[C---:B------:R-:W-:Y:S01]  /*23c0*/  LEA R3, R11.reuse, UR6, 0x3 ;  /* 0x000000060b037c11 */ /* 0x040fe2000f8e18ff */
[----:B------:R-:W-:Y:S01]  /*23d0*/  NOP ;  /* 0x0000000000007918 */ /* 0x000fe20000000000 */
[----:B-1----:R-:W-:Y:S02]  /*23e0*/  SHF.L.U32 R0, R10, 0x1f, RZ ;  /* 0x0000001f0a007819 */ /* 0x002fe400000006ff */
[----:B------:R-:W-:Y:S02]  /*23f0*/  LEA R4, R11, UR6, 0x4 ;  /* 0x000000060b047c11 */ /* 0x000fe4000f8e20ff */
[----:B--2-4-:R-:W1:Y:S02]  /*2400*/  SYNCS.PHASECHK.TRANS64.TRYWAIT P0, [R3+URZ+0x140], R0 ;  /* 0x00014000030075a7 */ /* 0x014e6400080011ff */
[----:B-1----:R-:W-:Y:S05]  /*2410*/  @!P0 BRA `(.L_x_40) ;  /* 0x0000006000008947 */ /* 0x002fea0003800000 */
.L_x_129:
[----:B------:R-:W2:Y:S01]  /*2420*/  LDS.128 R4, [R4+0x1d0] ;  /* 0x0001d00004047984 */ /* 0x000ea20000000c00 */
[----:B------:R-:W-:Y:S01]  /*2430*/  UISETP.GE.AND UP0, UPT, UR42, 0x1, UPT ;  /* 0x000000012a00788c */ /* 0x000fe2000bf06270 */
[----:B------:R-:W-:Y:S01]  /*2440*/  @!PT LDS RZ, [RZ] ;  /* 0x00000000fffff984 */ /* 0x000fe20000000800 */
[----:B------:R-:W-:Y:S01]  /*2450*/  @!PT LDS RZ, [RZ] ;  /* 0x00000000fffff984 */ /* 0x000fe20000000800 */
[----:B------:R-:W-:Y:S01]  /*2460*/  @!PT LDS RZ, [RZ] ;  /* 0x00000000fffff984 */ /* 0x000fe20000000800 */
[----:B------:R-:W-:Y:S01]  /*2470*/  @!PT LDS RZ, [RZ] ;  /* 0x00000000fffff984 */ /* 0x000fe20000000800 */
[----:B------:R3:W-:Y:S06]  /*2480*/  MEMBAR.ALL.CTA ;  /* 0x0000000000007992 */ /* 0x0007ec0000008000 */
[----:B---3--:R-:W3:Y:S01]  /*2490*/  FENCE.VIEW.ASYNC.S ;  /* 0x00000000000073c6 */ /* 0x008ee20000000000 */
[----:B--2---:R-:W-:-:S13]  /*24a0*/  LOP3.LUT P0, RZ, R6, 0x1, RZ, 0xc0, !PT ;  /* 0x0000000106ff7812 */ /* 0x004fda000780c0ff */
[----:B---3--:R-:W-:Y:S01]  /*24b0*/  VOTEU.ANY UP1, P0 ;  /* 0x0000000000ff7886 */ /* 0x008fe20000020100 */
[----:B------:R-:W-:-:S13]  /*24c0*/  PLOP3.LUT P0, PT, PT, PT, UP1, 0x80, 0x8 ;  /* 0x000000000008781c */ /* 0x000fda0003f0f018 */
[----:B-1----:R-:W-:Y:S02]  /*24d0*/  @P0 LOP3.LUT R0, R5, 0xffff, RZ, 0xc0, !PT ;  /* 0x0000ffff05000812 */ /* 0x002fe400078ec0ff */
[----:B------:R-:W-:Y:S02]  /*24e0*/  @P0 MOV R2, R4 ;  /* 0x0000000400020202 */ /* 0x000fe40000000f00 */
[----:B------:R-:W-:Y:S01]  /*24f0*/  @P0 R2UR UR7, R0 ;  /* 0x00000000000702ca */ /* 0x000fe200000e0000 */
[----:B------:R-:W-:Y:S01]  /*2500*/  VIADD R0, R3, 0x150 ;  /* 0x0000015003007836 */ /* 0x000fe20000000000 */
[----:B------:R-:W-:Y:S02]  /*2510*/  @P0 SHF.R.U32.HI R4, RZ, 0x10, R5 ;  /* 0x00000010ff040819 */ /* 0x000fe40000011605 */
[----:B------:R-:W-:Y:S02]  /*2520*/  @P0 R2UR UR8, R2 ;  /* 0x00000000020802ca */ /* 0x000fe400000e0000 */
[----:B------:R-:W-:-:S02]  /*2530*/  PRMT R0, RZ, 0x654, R0 ;  /* 0x00000654ff007816 */ /* 0x000fc40000000000 */
[----:B------:R-:W-:Y:S02]  /*2540*/  @P0 R2UR UR4, R4 ;  /* 0x00000000040402ca */ /* 0x000fe400000e0000 */
[----:B------:R1:W-:Y:S03]  /*2550*/  SYNCS.ARRIVE.TRANS64.RED.A1T0 RZ, [R0+URZ], RZ ;  /* 0x000000ff00ff79a7 */ /* 0x0003e600081004ff */
[----:B------:R-:W-:-:S04]  /*2560*/  @UP1 UMOV UR37, UR7 ;  /* 0x0000000700251c82 */ /* 0x000fc80008000000 */
[----:B------:R-:W-:-:S04]  /*2570*/  @UP1 UMOV UR38, UR8 ;  /* 0x0000000800261c82 */ /* 0x000fc80008000000 */
[----:B------:R-:W-:Y:S01]  /*2580*/  @UP1 UMOV UR36, UR4 ;  /* 0x0000000400241c82 */ /* 0x000fe20008000000 */
[----:B------:R-:W-:Y:S05]  /*2590*/  BRA.U !UP0, `(.L_x_41) ;  /* 0x0000000108d47547 */ /* 0x000fea000b800000 */
[----:B------:R-:W2:Y:S01]  /*25a0*/  LDCU.128 UR12, c[0x0][0xb10] ;  /* 0x00016200ff0c77ac */ /* 0x000ea20008000c00 */
[----:B------:R-:W3:Y:S01]  /*25b0*/  LDCU UR29, c[0x0][0xb20] ;  /* 0x00016400ff1d77ac */ /* 0x000ee20008000800 */
[----:B------:R-:W4:Y:S01]  /*25c0*/  LDCU UR20, c[0x0][0xb0c] ;  /* 0x00016180ff1477ac */ /* 0x000f220008000800 */
[----:B------:R-:W1:Y:S01]  /*25d0*/  LDCU.64 UR10, c[0x0][0xb28] ;  /* 0x00016500ff0a77ac */ /* 0x000e620008000a00 */
[----:B------:R-:W-:Y:S02]  /*25e0*/  UISETP.NE.AND UP3, UPT, UR42, 0x1, UPT ;  /* 0x000000012a00788c */ /* 0x000fe4000bf65270 */
[----:B--2---:R-:W-:Y:S02]  /*25f0*/  UIMAD.WIDE.U32 UR16, UR39, UR15, URZ ;  /* 0x0000000f271072a5 */ /* 0x004fe4000f8e00ff */
[----:B------:R-:W-:Y:S02]  /*2600*/  UIMAD.WIDE.U32 UR8, UR40, UR12, URZ ;  /* 0x0000000c280872a5 */ /* 0x000fe4000f8e00ff */
[----:B------:R-:W-:-:S02]  /*2610*/  UISETP.NE.AND UP0, UPT, UR14, 0x1, UPT ;  /* 0x000000010e00788c */ /* 0x000fc4000bf05270 */
[----:B------:R-:W-:Y:S01]  /*2620*/  UIMAD.WIDE.U32 UR22, UR37, UR15, URZ ;  /* 0x0000000f251672a5 */ /* 0x000fe2000f8e00ff */
[----:B------:R-:W-:Y:S02]  /*2630*/  UMOV UR16, UR17 ;  /* 0x0000001100107c82 */ /* 0x000fe40008000000 */
[----:B------:R-:W-:Y:S01]  /*2640*/  UMOV UR8, UR9 ;  /* 0x0000000900087c82 */ /* 0x000fe20008000000 */
[----:B---3--:R-:W-:Y:S02]  /*2650*/  USHF.R.U32.HI UR16, URZ, UR29, UR16 ;  /* 0x0000001dff107299 */ /* 0x008fe40008011610 */
[----:B----4-:R-:W-:Y:S02]  /*2660*/  UISETP.NE.AND UP2, UPT, UR20, 0x1, UPT ;  /* 0x000000011400788c */ /* 0x010fe4000bf45270 */
[----:B------:R-:W-:Y:S02]  /*2670*/  USHF.R.U32.HI UR8, URZ, UR13, UR8 ;  /* 0x0000000dff087299 */ /* 0x000fe40008011608 */
[----:B------:R-:W-:-:S02]  /*2680*/  USEL UR7, UR39, UR16, !UP0 ;  /* 0x0000001027077287 */ /* 0x000fc4000c000000 */
[----:B------:R-:W-:Y:S02]  /*2690*/  USEL UR8, UR40, UR8, !UP2 ;  /* 0x0000000828087287 */ /* 0x000fe4000d000000 */
[----:B-1----:R-:W-:Y:S01]  /*26a0*/  UIMAD.WIDE.U32 UR16, UR7, UR10, URZ ;  /* 0x0000000a071072a5 */ /* 0x002fe2000f8e00ff */
[----:B------:R-:W-:Y:S01]  /*26b0*/  UMOV UR4, UR23 ;  /* 0x0000001700047c82 */ /* 0x000fe20008000000 */
[----:B------:R-:W-:Y:S02]  /*26c0*/  UIMAD.WIDE.U32 UR18, UR38, UR12, URZ ;  /* 0x0000000c261272a5 */ /* 0x000fe4000f8e00ff */
[----:B------:R-:W-:-:S03]  /*26d0*/  UIMAD.WIDE.U32 UR22, UR8, UR10, URZ ;  /* 0x0000000a081672a5 */ /* 0x000fc6000f8e00ff */
[----:B------:R-:W-:Y:S01]  /*26e0*/  UMOV UR16, UR17 ;  /* 0x0000001100107c82 */ /* 0x000fe20008000000 */
[----:B------:R-:W-:Y:S02]  /*26f0*/  USHF.R.U32.HI UR4, URZ, UR29, UR4 ;  /* 0x0000001dff047299 */ /* 0x000fe40008011604 */
[----:B------:R-:W-:Y:S01]  /*2700*/  @UP3 USHF.R.U32.HI UR7, URZ, UR11, UR16 ;  /* 0x0000000bff073299 */ /* 0x000fe20008011610 */
[----:B------:R-:W-:Y:S01]  /*2710*/  UMOV UR18, UR19 ;  /* 0x0000001300127c82 */ /* 0x000fe20008000000 */
[----:B------:R-:W-:Y:S01]  /*2720*/  UMOV UR22, UR23 ;  /* 0x0000001700167c82 */ /* 0x000fe20008000000 */
[----:B------:R-:W-:Y:S02]  /*2730*/  USHF.R.U32.HI UR13, URZ, UR13, UR18 ;  /* 0x0000000dff0d7299 */ /* 0x000fe40008011612 */
[----:B------:R-:W-:Y:S02]  /*2740*/  USEL UR4, UR37, UR4, !UP0 ;  /* 0x0000000425047287 */ /* 0x000fe4000c000000 */
[----:B------:R-:W-:-:S02]  /*2750*/  @UP3 USHF.R.U32.HI UR8, URZ, UR11, UR22 ;  /* 0x0000000bff083299 */ /* 0x000fc40008011616 */
[----:B------:R-:W-:Y:S02]  /*2760*/  UIMAD UR9, UR42, UR7, URZ ;  /* 0x000000072a0972a4 */ /* 0x000fe4000f8e02ff */
[----:B------:R-:W-:Y:S02]  /*2770*/  USEL UR7, UR38, UR13, !UP2 ;  /* 0x0000000d26077287 */ /* 0x000fe4000d000000 */
[----:B------:R-:W-:Y:S02]  /*2780*/  UIMAD UR12, UR42, UR8, URZ ;  /* 0x000000082a0c72a4 */ /* 0x000fe4000f8e02ff */
[----:B------:R-:W-:Y:S02]  /*2790*/  UISETP.GE.AND UP0, UPT, UR4, UR9, UPT ;  /* 0x000000090400728c */ /* 0x000fe4000bf06270 */
[----:B------:R-:W-:Y:S02]  /*27a0*/  UIMAD.WIDE.U32 UR16, UR4, UR10, URZ ;  /* 0x0000000a041072a5 */ /* 0x000fe4000f8e00ff */
[----:B------:R-:W-:-:S02]  /*27b0*/  UISETP.GE.OR UP0, UPT, UR7, UR12, UP0 ;  /* 0x0000000c0700728c */ /* 0x000fc40008706670 */
        /* <DEDUP_REMOVED lines=19> */
.L_x_41:
[----:B------:R-:W2:Y:S02]  /*28f0*/  LDCU UR4, c[0x0][0xb30] ;  /* 0x00016600ff0477ac */ /* 0x000ea40008000800 */
[----:B--2---:R-:W-:-:S09]  /*2900*/  UISETP.NE.AND UP0, UPT, UR4, 0x1, UPT ;  /* 0x000000010400788c */ /* 0x004fd2000bf05270 */
[----:B------:R-:W-:Y:S05]  /*2910*/  BRA.U UP0, `(.L_x_42) ;  /* 0x0000000100447547 */ /* 0x000fea000b800000 */
        /* <DEDUP_REMOVED lines=17> */
.L_x_42:
[----:B------:R-:W-:Y:S01]  /*2a30*/  VIADD R11, R11, 0x1 ;  /* 0x000000010b0b7836 */ /* 0x000fe20000000000 */
[----:B------:R-:W-:Y:S01]  /*2a40*/  R2UR UR4, R76 ;  /* 0x000000004c0472ca */ /* 0x000fe200000e0000 */
[----:B------:R-:W-:Y:S01]  /*2a50*/  UIADD3 UR16, UPT, UPT, UR38, UR63, URZ ;  /* 0x0000003f26107290 */ /* 0x000fe2000fffe0ff */
[----:B------:R-:W-:Y:S02]  /*2a60*/  PLOP3.LUT P1, PT, PT, PT, PT, 0x80, 0x8 ;  /* 0x000000000008781c */ /* 0x000fe40003f2f070 */
[----:B------:R-:W-:-:S04]  /*2a70*/  ISETP.NE.AND P0, PT, R11, 0x2, PT ;  /* 0x000000020b00780c */ /* 0x000fc80003f05270 */
[----:B-1----:R-:W-:Y:S02]  /*2a80*/  SEL R0, RZ, 0x1, P0 ;  /* 0x00000001ff007807 */ /* 0x002fe40000000000 */
[----:B------:R-:W-:Y:S02]  /*2a90*/  SEL R11, R11, RZ, P0 ;  /* 0x000000ff0b0b7207 */ /* 0x000fe40000000000 */
[----:B------:R-:W-:Y:S01]  /*2aa0*/  LOP3.LUT R10, R10, R0, RZ, 0x3c, !PT ;  /* 0x000000000a0a7212 */ /* 0x000fe200078e3cff */
[----:B------:R-:W-:Y:S01]  /*2ab0*/  UIADD3 UR20, UPT, UPT, UR37, UR4, URZ ;  /* 0x0000000425147290 */ /* 0x000fe2000fffe0ff */
[----:B------:R-:W-:Y:S11]  /*2ac0*/  BRA.U UP1, `(.L_x_43) ;  /* 0xfffffff101347547 */ /* 0x000ff6000b83ffff */
[----:B------:R-:W-:Y:S01]  /*2ad0*/  UIADD3 UR7, UPT, UPT, UR6, 0x88, URZ ;  /* 0x0000008806077890 */ /* 0x000fe2000fffe0ff */
[----:B------:R-:W-:-:S03]  /*2ae0*/  SHF.L.U32 R2, R12, 0x1f, RZ ;  /* 0x0000001f0c027819 */ /* 0x000fc600000006ff */
[----:B------:R-:W-:-:S09]  /*2af0*/  ULEA UR4, UR5, UR7, 0x3 ;  /* 0x0000000705047291 */ /* 0x000fd2000f8e18ff */
[----:B------:R-:W1:Y:S02]  /*2b00*/  SYNCS.PHASECHK.TRANS64.TRYWAIT P0, [UR4], R2 ;  /* 0x00000002ff0075a7 */ /* 0x000e640008001104 */
[----:B-1----:R-:W-:Y:S05]  /*2b10*/  @!P0 BRA `(.L_x_44) ;  /* 0x0000005800548947 */ /* 0x002fea0003800000 */
.L_x_131:
[----:B------:R-:W-:-:S04]  /*2b20*/  UIADD3 UR4, UPT, UPT, UR5, 0x1, URZ ;  /* 0x0000000105047890 */ /* 0x000fc8000fffe0ff */
[----:B------:R-:W-:-:S04]  /*2b30*/  UISETP.NE.AND UP0, UPT, UR4, 0x11, UPT ;  /* 0x000000110400788c */ /* 0x000fc8000bf05270 */
[----:B------:R-:W-:Y:S02]  /*2b40*/  USEL UR6, URZ, 0x1, UP0 ;  /* 0x00000001ff067887 */ /* 0x000fe40008000000 */
[----:B------:R-:W-:-:S04]  /*2b50*/  USEL UR4, UR4, URZ, UP0 ;  /* 0x000000ff04047287 */ /* 0x000fc80008000000 */
[----:B------:R-:W-:Y:S01]  /*2b60*/  ULEA UR5, UR4, UR7, 0x3 ;  /* 0x0000000704057291 */ /* 0x000fe2000f8e18ff */
[----:B-1----:R-:W-:-:S04]  /*2b70*/  LOP3.LUT R2, R12, UR6, RZ, 0x3c, !PT ;  /* 0x000000060c027c12 */ /* 0x002fc8000f8e3cff */
[----:B------:R-:W-:-:S04]  /*2b80*/  SHF.L.U32 R3, R2, 0x1f, RZ ;  /* 0x0000001f02037819 */ /* 0x000fc800000006ff */
[----:B------:R-:W1:Y:S02]  /*2b90*/  SYNCS.PHASECHK.TRANS64.TRYWAIT P0, [UR5], R3 ;  /* 0x00000003ff0075a7 */ /* 0x000e640008001105 */
[----:B-1----:R-:W-:Y:S05]  /*2ba0*/  @!P0 BRA `(.L_x_45) ;  /* 0x0000005800488947 */ /* 0x002fea0003800000 */
.L_x_133:
[----:B------:R-:W-:-:S04]  /*2bb0*/  UIADD3 UR4, UPT, UPT, UR4, 0x1, URZ ;  /* 0x0000000104047890 */ /* 0x000fc8000fffe0ff */
[----:B------:R-:W-:-:S04]  /*2bc0*/  UISETP.NE.AND UP0, UPT, UR4, 0x11, UPT ;  /* 0x000000110400788c */ /* 0x000fc8000bf05270 */
[----:B------:R-:W-:Y:S02]  /*2bd0*/  USEL UR6, URZ, 0x1, UP0 ;  /* 0x00000001ff067887 */ /* 0x000fe40008000000 */
[----:B------:R-:W-:-:S04]  /*2be0*/  USEL UR4, UR4, URZ, UP0 ;  /* 0x000000ff04047287 */ /* 0x000fc80008000000 */
[----:B------:R-:W-:Y:S01]  /*2bf0*/  ULEA UR5, UR4, UR7, 0x3 ;  /* 0x0000000704057291 */ /* 0x000fe2000f8e18ff */
[----:B------:R-:W-:-:S04]  /*2c00*/  LOP3.LUT R2, R2, UR6, RZ, 0x3c, !PT ;  /* 0x0000000602027c12 */ /* 0x000fc8000f8e3cff */
[----:B-1----:R-:W-:-:S04]  /*2c10*/  SHF.L.U32 R3, R2, 0x1f, RZ ;  /* 0x0000001f02037819 */ /* 0x002fc800000006ff */
[----:B------:R-:W1:Y:S02]  /*2c20*/  SYNCS.PHASECHK.TRANS64.TRYWAIT P0, [UR5], R3 ;  /* 0x00000003ff0075a7 */ /* 0x000e640008001105 */
[----:B-1----:R-:W-:Y:S05]  /*2c30*/  @!P0 BRA `(.L_x_46) ;  /* 0x00000058003c8947 */ /* 0x002fea0003800000 */
.L_x_135:
        /* <DEDUP_REMOVED lines=9> */
.L_x_137:
        /* <DEDUP_REMOVED lines=9> */
.L_x_139:
        /* <DEDUP_REMOVED lines=9> */
.L_x_141:
        /* <DEDUP_REMOVED lines=9> */
.L_x_143:
        /* <DEDUP_REMOVED lines=9> */
.L_x_145:
        /* <DEDUP_REMOVED lines=9> */
.L_x_147:
        /* <DEDUP_REMOVED lines=9> */
.L_x_149:
        /* <DEDUP_REMOVED lines=9> */
.L_x_151:
        /* <DEDUP_REMOVED lines=9> */
.L_x_153:
        /* <DEDUP_REMOVED lines=9> */
.L_x_155:
        /* <DEDUP_REMOVED lines=9> */
.L_x_157:
        /* <DEDUP_REMOVED lines=9> */
.L_x_159:
        /* <DEDUP_REMOVED lines=9> */
.L_x_161:
[----:B------:R-:W-:-:S04]  /*3390*/  UIADD3 UR4, UPT, UPT, UR4, 0x1, URZ ;  /* 0x0000000104047890 */ /* 0x000fc8000fffe0ff */
[----:B------:R-:W-:-:S04]  /*33a0*/  UISETP.NE.AND UP0, UPT, UR4, 0x11, UPT ;  /* 0x000000110400788c */ /* 0x000fc8000bf05270 */
[----:B------:R-:W-:Y:S02]  /*33b0*/  USEL UR5, URZ, 0x1, UP0 ;  /* 0x00000001ff057887 */ /* 0x000fe40008000000 */
[----:B------:R-:W-:-:S04]  /*33c0*/  USEL UR4, UR4, URZ, UP0 ;  /* 0x000000ff04047287 */ /* 0x000fc80008000000 */
[----:B------:R-:W-:Y:S01]  /*33d0*/  ULEA UR4, UR4, UR7, 0x3 ;  /* 0x0000000704047291 */ /* 0x000fe2000f8e18ff */
[----:B------:R-:W-:-:S04]  /*33e0*/  LOP3.LUT R2, R2, UR5, RZ, 0x3c, !PT ;  /* 0x0000000502027c12 */ /* 0x000fc8000f8e3cff */
[----:B------:R-:W-:Y:S01]  /*33f0*/  SHF.L.U32 R2, R2, 0x1f, RZ ;  /* 0x0000001f02027819 */ /* 0x000fe200000006ff */
[----:B-1----:R-:W-:-:S07]  /*3400*/  IMAD.U32 R0, RZ, RZ, UR4 ;  /* 0x00000004ff007e24 */ /* 0x002fce000f8e00ff */
.L_x_60:
[----:B-1----:R1:W2:Y:S02]  /*3410*/  SYNCS.PHASECHK.TRANS64.TRYWAIT P0, [R0+URZ], R2 ;  /* 0x00000002000075a7 */ /* 0x0022a400080011ff */
[----:B--2---:R-:W-:Y:S05]  /*3420*/  @!P0 NANOSLEEP.SYNCS 0x989680 ;  /* 0x009896800000895d */ /* 0x004fea0003900000 */
[----:B------:R-:W2:Y:S02]  /*3430*/  @!P0 SYNCS.PHASECHK.TRANS64 P0, [R0+URZ], R2 ;  /* 0x00000002000085a7 */ /* 0x000ea400080010ff */
[----:B--2---:R-:W-:Y:S05]  /*3440*/  @P0 EXIT ;  /* 0x000000000000094d */ /* 0x004fea0003800000 */
[----:B------:R-:W-:Y:S05]  /*3450*/  BRA `(.L_x_60) ;  /* 0xfffffffc00ec7947 */ /* 0x000fea000383ffff */
.L_x_23:
[----:B------:R-:W-:-:S04]  /*3460*/  UISETP.NE.AND UP0, UPT, UR45, URZ, UPT ;  /* 0x000000ff2d00728c */ /* 0x000fc8000bf05270 */
[----:B------:R-:W-:-:S09]  /*3470*/  UISETP.NE.OR UP0, UPT, UR17, 0x1, UP0 ;  /* 0x000000011100788c */ /* 0x000fd20008705670 */
[----:B------:R-:W-:Y:S05]  /*3480*/  BRA.U UP0, `(.L_x_61) ;  /* 0x0000000500487547 */ /* 0x000fea000b800000 */
[----:B------:R-:W-:Y:S01]  /*3490*/  ISETP.GE.U32.AND P2, PT, R0, 0x8, PT ;  /* 0x000000080000780c */ /* 0x000fe20003f46070 */
[----:B------:R-:W-:Y:S01]  /*34a0*/  IMAD.MOV.U32 R12, RZ, RZ, 0x1 ;  /* 0x00000001ff0c7424 */ /* 0x000fe200078e00ff */
[----:B------:R-:W-:Y:S02]  /*34b0*/  CS2R R10, SRZ ;  /* 0x00000000000a7805 */ /* 0x000fe4000001ff00 */
[----:B------:R-:W-:Y:S01]  /*34c0*/  CS2R R8, SRZ ;  /* 0x0000000000087805 */ /* 0x000fe2000001ff00 */
[----:B------:R-:W-:Y:S01]  /*34d0*/  UMOV UR6, 0x400 ;  /* 0x0000040000067882 */ /* 0x000fe20000000000 */
[----:B------:R-:W-:Y:S01]  /*34e0*/  UMOV UR5, URZ ;  /* 0x000000ff00057c82 */ /* 0x000fe20008000000 */
[----:B------:R-:W-:-:S12]  /*34f0*/  ULEA UR6, UR45, UR6, 0x18 ;  /* 0x000000062d067291 */ /* 0x000fd8000f8ec0ff */
.L_x_65:
[----:B------:R-:W-:Y:S02]  /*3500*/  LEA R2, R8, UR6, 0x3 ;  /* 0x0000000608027c11 */ /* 0x000fe4000f8e18ff */
[----:B------:R-:W-:-:S03]  /*3510*/  SHF.L.U32 R4, R9, 0x1f, RZ ;  /* 0x0000001f09047819 */ /* 0x000fc600000006ff */
[----:B------:R-:W-:Y:S01]  /*3520*/  VIADD R5, R2, 0x1b0 ;  /* 0x000001b002057836 */ /* 0x000fe20000000000 */
[----:B------:R-:W2:Y:S02]  /*3530*/  SYNCS.PHASECHK.TRANS64.TRYWAIT P0, [R2+URZ+0x1a0], R4 ;  /* 0x0001a004020075a7 */ /* 0x000ea400080011ff */
[----:B--2---:R-:W-:Y:S05]  /*3540*/  @!P0 BRA `(.L_x_62) ;  /* 0x0000005400488947 */ /* 0x004fea0003800000 */
.L_x_162:
[----:B------:R-:W-:Y:S01]  /*3550*/  ULEA UR4, UR5, UR6, 0x3 ;  /* 0x0000000605047291 */ /* 0x000fe2000f8e18ff */
[----:B--2---:R-:W-:Y:S01]  /*3560*/  PRMT R2, RZ, 0x654, R5 ;  /* 0x00000654ff027816 */ /* 0x004fe20000000005 */
[----:B------:R-:W-:Y:S01]  /*3570*/  @!P2 IMAD.MOV.U32 R4, RZ, RZ, 0x10 ;  /* 0x00000010ff04a424 */ /* 0x000fe200078e00ff */
[----:B------:R-:W-:Y:S01]  /*3580*/  SHF.L.U32 R5, R12, 0x1f, RZ ;  /* 0x0000001f0c057819 */ /* 0x000fe200000006ff */
[----:B------:R-:W-:Y:S01]  /*3590*/  UIADD3 UR7, UPT, UPT, UR4, 0x140, URZ ;  /* 0x0000014004077890 */ /* 0x000fe2000fffe0ff */
[----:B------:R2:W-:Y:S05]  /*35a0*/  SYNCS.ARRIVE.TRANS64.RED.A1T0 RZ, [R2+URZ], RZ ;  /* 0x000000ff02ff79a7 */ /* 0x0005ea00081004ff */
[----:B------:R-:W-:Y:S01]  /*35b0*/  IMAD.U32 R6, RZ, RZ, UR7 ;  /* 0x00000007ff067e24 */ /* 0x000fe2000f8e00ff */
[----:B------:R-:W3:Y:S04]  /*35c0*/  SYNCS.PHASECHK.TRANS64.TRYWAIT P0, [UR4+0x150], R5 ;  /* 0x00015005ff0075a7 */ /* 0x000ee80008001104 */
[----:B------:R-:W-:Y:S01]  /*35d0*/  PRMT R6, R0, 0x654, R6 ;  /* 0x0000065400067816 */ /* 0x000fe20000000006 */
[----:B--23--:R-:W-:Y:S06]  /*35e0*/  @!P0 BRA `(.L_x_63) ;  /* 0x0000005400348947 */ /* 0x00cfec0003800000 */
.L_x_164:
[----:B------:R-:W-:Y:S01]  /*35f0*/  ULEA UR8, UR5, UR6, 0x4 ;  /* 0x0000000605087291 */ /* 0x000fe2000f8e20ff */
[----:B------:R-:W-:Y:S01]  /*3600*/  SEL R3, R6, R3, !P2 ;  /* 0x0000000306037207 */ /* 0x000fe20005000000 */
[----:B------:R-:W-:Y:S01]  /*3610*/  UIADD3 UR9, UPT, UPT, UR4, 0x140, URZ ;  /* 0x0000014004097890 */ /* 0x000fe2000fffe0ff */
[----:B--2---:R-:W-:Y:S01]  /*3620*/  LEA R2, R11, UR6, 0x3 ;  /* 0x000000060b027c11 */ /* 0x004fe2000f8e18ff */
[----:B------:R-:W-:Y:S01]  /*3630*/  UIADD3 UR8, UPT, UPT, UR8, 0x1d0, URZ ;  /* 0x000001d008087890 */ /* 0x000fe2000fffe0ff */
[----:B------:R2:W-:Y:S01]  /*3640*/  @!P2 SYNCS.ARRIVE.TRANS64.RED RZ, [R3+URZ], R4 ;  /* 0x0000000403ffa9a7 */ /* 0x0005e200080004ff */
[----:B------:R-:W-:Y:S01]  /*3650*/  UIADD3 UR4, UPT, UPT, UR5, 0x1, URZ ;  /* 0x0000000105047890 */ /* 0x000fe2000fffe0ff */
[----:B------:R-:W-:-:S03]  /*3660*/  VIADD R8, R8, 0x1 ;  /* 0x0000000108087836 */ /* 0x000fc60000000000 */
[----:B------:R-:W-:Y:S02]  /*3670*/  UISETP.NE.AND UP0, UPT, UR4, 0x2, UPT ;  /* 0x000000020400788c */ /* 0x000fe4000bf05270 */
[----:B------:R-:W-:Y:S01]  /*3680*/  ISETP.NE.AND P0, PT, R8, 0x2, PT ;  /* 0x000000020800780c */ /* 0x000fe20003f05270 */
[----:B------:R-:W-:Y:S06]  /*3690*/  UGETNEXTWORKID.BROADCAST [UR8], [UR9] ;  /* 0x00000000080073ca */ /* 0x000fec0008000100 */
[----:B------:R-:W-:Y:S02]  /*36a0*/  USEL UR7, URZ, 0x1, UP0 ;  /* 0x00000001ff077887 */ /* 0x000fe40008000000 */
[----:B------:R-:W-:-:S04]  /*36b0*/  USEL UR5, UR4, URZ, UP0 ;  /* 0x000000ff04057287 */ /* 0x000fc80008000000 */
[----:B------:R-:W-:Y:S02]  /*36c0*/  LOP3.LUT R12, R12, UR7, RZ, 0x3c, !PT ;  /* 0x000000070c0c7c12 */ /* 0x000fe4000f8e3cff */
[----:B--2---:R-:W-:-:S04]  /*36d0*/  SHF.L.U32 R4, R10, 0x1f, RZ ;  /* 0x0000001f0a047819 */ /* 0x004fc800000006ff */
[----:B------:R-:W2:Y:S02]  /*36e0*/  SYNCS.PHASECHK.TRANS64.TRYWAIT P1, [R2+URZ+0x140], R4 ;  /* 0x00014004020075a7 */ /* 0x000ea400080211ff */
[----:B--2---:R-:W-:Y:S05]  /*36f0*/  @!P1 BRA `(.L_x_64) ;  /* 0x0000005400089947 */ /* 0x004fea0003800000 */
.L_x_165:
[C---:B--2---:R-:W-:Y:S01]  /*3700*/  LEA R4, R11.reuse, UR6, 0x4 ;  /* 0x000000060b047c11 */ /* 0x044fe2000f8e20ff */
[----:B------:R-:W-:Y:S01]  /*3710*/  VIADD R2, R2, 0x150 ;  /* 0x0000015002027836 */ /* 0x000fe20000000000 */
[----:B------:R-:W-:Y:S01]  /*3720*/  SEL R8, R8, RZ, P0 ;  /* 0x000000ff08087207 */ /* 0x000fe20000000000 */
[----:B------:R-:W-:-:S03]  /*3730*/  VIADD R11, R11, 0x1 ;  /* 0x000000010b0b7836 */ /* 0x000fc60000000000 */
[----:B------:R-:W2:Y:S01]  /*3740*/  LDS.128 R4, [R4+0x1d0] ;  /* 0x0001d00004047984 */ /* 0x000ea20000000c00 */
[----:B------:R-:W-:Y:S02]  /*3750*/  PRMT R2, RZ, 0x654, R2 ;  /* 0x00000654ff027816 */ /* 0x000fe40000000002 */
[C---:B------:R-:W-:Y:S01]  /*3760*/  ISETP.NE.AND P1, PT, R11.reuse, 0x2, PT ;  /* 0x000000020b00780c */ /* 0x040fe20003f25270 */
[----:B------:R-:W-:Y:S01]  /*3770*/  @!PT LDS RZ, [RZ] ;  /* 0x00000000fffff984 */ /* 0x000fe20000000800 */
[----:B------:R-:W-:Y:S01]  /*3780*/  @!PT LDS RZ, [RZ] ;  /* 0x00000000fffff984 */ /* 0x000fe20000000800 */
[----:B------:R-:W-:Y:S01]  /*3790*/  @!PT LDS RZ, [RZ] ;  /* 0x00000000fffff984 */ /* 0x000fe20000000800 */
[----:B------:R-:W-:Y:S01]  /*37a0*/  @!PT LDS RZ, [RZ] ;  /* 0x00000000fffff984 */ /* 0x000fe20000000800 */
[----:B------:R3:W-:Y:S06]  /*37b0*/  MEMBAR.ALL.CTA ;  /* 0x0000000000007992 */ /* 0x0007ec0000008000 */
[----:B---3--:R-:W3:Y:S01]  /*37c0*/  FENCE.VIEW.ASYNC.S ;  /* 0x00000000000073c6 */ /* 0x008ee20000000000 */
[----:B------:R-:W-:Y:S01]  /*37d0*/  SEL R11, R11, RZ, P1 ;  /* 0x000000ff0b0b7207 */ /* 0x000fe20000800000 */
[----:B---3--:R3:W-:Y:S01]  /*37e0*/  SYNCS.ARRIVE.TRANS64.RED.A1T0 RZ, [R2+URZ], RZ ;  /* 0x000000ff02ff79a7 */ /* 0x0087e200081004ff */
[----:B--2---:R-:W-:-:S02]  /*37f0*/  LOP3.LUT P3, RZ, R6, 0x1, RZ, 0xc0, !PT ;  /* 0x0000000106ff7812 */ /* 0x004fc4000786c0ff */
[----:B------:R-:W-:-:S04]  /*3800*/  SEL R4, RZ, 0x1, P1 ;  /* 0x00000001ff047807 */ /* 0x000fc80000800000 */
[----:B------:R-:W-:Y:S02]  /*3810*/  LOP3.LUT R10, R10, R4, RZ, 0x3c, !PT ;  /* 0x000000040a0a7212 */ /* 0x000fe400078e3cff */
[----:B---3--:R-:W-:-:S04]  /*3820*/  SEL R2, RZ, 0x1, P0 ;  /* 0x00000001ff027807 */ /* 0x008fc80000000000 */
[----:B------:R-:W-:Y:S01]  /*3830*/  LOP3.LUT R9, R9, R2, RZ, 0x3c, !PT ;  /* 0x0000000209097212 */ /* 0x000fe200078e3cff */
[----:B------:R-:W-:Y:S06]  /*3840*/  @P3 BRA `(.L_x_65) ;  /* 0xfffffffc002c3947 */ /* 0x000fec000383ffff */
[----:B------:R-:W-:Y:S01]  /*3850*/  ULEA UR4, UR5, UR6, 0x3 ;  /* 0x0000000605047291 */ /* 0x000fe2000f8e18ff */
[----:B------:R-:W-:-:S08]  /*3860*/  SHF.L.U32 R2, R12, 0x1f, RZ ;  /* 0x0000001f0c027819 */ /* 0x000fd000000006ff */
[----:B------:R-:W2:Y:S02]  /*3870*/  SYNCS.PHASECHK.TRANS64 P0, [UR4+0x150], R2 ;  /* 0x00015002ff0075a7 */ /* 0x000ea40008001004 */
[----:B--2---:R-:W-:Y:S05]  /*3880*/  @P0 BRA `(.L_x_66) ;  /* 0x0000000000080947 */ /* 0x004fea0003800000 */
[----:B------:R-:W2:Y:S02]  /*3890*/  SYNCS.PHASECHK.TRANS64.TRYWAIT P0, [UR4+0x150], R2 ;  /* 0x00015002ff0075a7 */ /* 0x000ea40008001104 */
[----:B--2---:R-:W-:Y:S05]  /*38a0*/  @!P0 BRA `(.L_x_67) ;  /* 0x0000005000b08947 */ /* 0x004fea0003800000 */
.L_x_66:
[----:B------:R-:W-:-:S04]  /*38b0*/  UIADD3 UR7, UPT, UPT, UR5, 0x1, URZ ;  /* 0x0000000105077890 */ /* 0x000fc8000fffe0ff */
[----:B------:R-:W-:-:S04]  /*38c0*/  UISETP.NE.AND UP0, UPT, UR7, 0x2, UPT ;  /* 0x000000020700788c */ /* 0x000fc8000bf05270 */
[----:B------:R-:W-:Y:S02]  /*38d0*/  USEL UR8, URZ, 0x1, UP0 ;  /* 0x00000001ff087887 */ /* 0x000fe40008000000 */
[----:B------:R-:W-:-:S04]  /*38e0*/  USEL UR7, UR7, URZ, UP0 ;  /* 0x000000ff07077287 */ /* 0x000fc80008000000 */
[----:B------:R-:W-:Y:S01]  /*38f0*/  ULEA UR7, UR7, UR6, 0x3 ;  /* 0x0000000607077291 */ /* 0x000fe2000f8e18ff */
[----:B--2---:R-:W-:-:S04]  /*3900*/  LOP3.LUT R2, R12, UR8, RZ, 0x3c, !PT ;  /* 0x000000080c027c12 */ /* 0x004fc8000f8e3cff */
[----:B------:R-:W-:-:S04]  /*3910*/  SHF.L.U32 R0, R2, 0x1f, RZ ;  /* 0x0000001f02007819 */ /* 0x000fc800000006ff */
[----:B------:R-:W2:Y:S02]  /*3920*/  SYNCS.PHASECHK.TRANS64 P0, [UR7+0x150], R0 ;  /* 0x00015000ff0075a7 */ /* 0x000ea40008001007 */
[----:B-12---:R-:W-:Y:S05]  /*3930*/  @P0 EXIT ;  /* 0x000000000000094d */ /* 0x006fea0003800000 */
[----:B------:R-:W-:Y:S02]  /*3940*/  SHF.L.U32 R2, R2, 0x1f, RZ ;  /* 0x0000001f02027819 */ /* 0x000fe400000006ff */
[----:B------:R-:W-:-:S07]  /*3950*/  MOV R0, UR7 ;  /* 0x0000000700007c02 */ /* 0x000fce0008000f00 */
.L_x_68:
[----:B-1----:R1:W2:Y:S02]  /*3960*/  SYNCS.PHASECHK.TRANS64.TRYWAIT P0, [R0+URZ+0x150], R2 ;  /* 0x00015002000075a7 */ /* 0x0022a400080011ff */
[----:B--2---:R-:W-:Y:S05]  /*3970*/  @!P0 NANOSLEEP.SYNCS 0x989680 ;  /* 0x009896800000895d */ /* 0x004fea0003900000 */
[----:B------:R-:W2:Y:S02]  /*3980*/  @!P0 SYNCS.PHASECHK.TRANS64 P0, [R0+URZ+0x150], R2 ;  /* 0x00015002000085a7 */ /* 0x000ea400080010ff */
[----:B--2---:R-:W-:Y:S05]  /*3990*/  @P0 EXIT ;  /* 0x000000000000094d */ /* 0x004fea0003800000 */
[----:B------:R-:W-:Y:S05]  /*39a0*/  BRA `(.L_x_68) ;  /* 0xfffffffc00ec7947 */ /* 0x000fea000383ffff */
.L_x_61:
[----:B------:R-:W-:Y:S05]  /*39b0*/  BRA.U UP4, `(.L_x_69) ;  /* 0x0000000d049c7547 */ /* 0x000fea000b800000 */
[----:B------:R-:W-:Y:S01]  /*39c0*/  UMOV UR4, 0x40 ;  /* 0x0000004000047882 */ /* 0x000fe20000000000 */
[----:B------:R-:W-:Y:S01]  /*39d0*/  NOP ;  /* 0x0000000000007918 */ /* 0x000fe20000000000 */
[----:B------:R-:W-:Y:S01]  /*39e0*/  ULEA UR5, UR45, UR4, 0x18 ;  /* 0x000000042d057291 */ /* 0x000fe2000f8ec0ff */
[----:B------:R-:W-:Y:S02]  /*39f0*/  UMOV UR6, 0x400 ;  /* 0x0000040000067882 */ /* 0x000fe40000000000 */
[----:B------:R-:W-:-:S06]  /*3a00*/  ULEA UR6, UR45, UR6, 0x18 ;  /* 0x000000062d067291 */ /* 0x000fcc000f8ec0ff */
[----:B------:R-:W2:Y:S02]  /*3a10*/  LDS.U8 R0, [UR5+0x1c] ;  /* 0x00001c05ff007984 */ /* 0x000ea40008000000 */
[----:B--2---:R-:W-:-:S13]  /*3a20*/  ISETP.NE.AND P0, PT, R0, RZ, PT ;  /* 0x000000ff0000720c */ /* 0x004fda0003f05270 */
[----:B------:R-:W-:Y:S05]  /*3a30*/  @P0 BRA `(.L_x_70) ;  /* 0x0000000000580947 */ /* 0x000fea0003800000 */
[----:B------:R-:W-:-:S13]  /*3a40*/  ELECT P0, URZ, PT ;  /* 0x0000000000ff782f */ /* 0x000fda0003800000 */
[----:B------:R-:W-:Y:S05]  /*3a50*/  @!P0 BRA `(.L_x_71) ;  /* 0x0000000000608947 */ /* 0x000fea0003800000 */
[----:B------:R-:W-:Y:S01]  /*3a60*/  UMOV UR4, 0x10 ;  /* 0x0000001000047882 */ /* 0x000fe20000000000 */
[----:B------:R-:W-:Y:S01]  /*3a70*/  HFMA2 R0, -RZ, RZ, 0, 5.9604644775390625e-08 ;  /* 0x00000001ff007431 */ /* 0x000fe200000001ff */
[----:B------:R-:W-:-:S03]  /*3a80*/  MOV R3, 0xffff ;  /* 0x0000ffff00037802 */ /* 0x000fc60000000f00 */
[----:B------:R-:W-:Y:S04]  /*3a90*/  DEPBAR.LE SB2, 0x36 ;  /* 0x0000ad800000791a */ /* 0x000fe80000000000 */
[----:B------:R-:W2:Y:S02]  /*3aa0*/  UTCATOMSWS.FIND_AND_SET.ALIGN UP0, UR4, UR4 ;  /* 0x00000004000475e3 */ /* 0x000ea40008000800 */
[----:B--2---:R-:W-:Y:S01]  /*3ab0*/  MOV R4, UR4 ;  /* 0x0000000400047c02 */ /* 0x004fe20008000f00 */
[----:B------:R-:W-:Y:S06]  /*3ac0*/  BRA.U UP0, `(.L_x_72) ;  /* 0x0000000100187547 */ /* 0x000fec000b800000 */
.L_x_73:
[----:B------:R-:W-:Y:S05]  /*3ad0*/  NANOSLEEP 0x64 ;  /* 0x000000640000795d */ /* 0x000fea0003800000 */
[----:B------:R-:W-:-:S05]  /*3ae0*/  UMOV UR4, 0x10 ;  /* 0x0000001000047882 */ /* 0x000fca0000000000 */
[----:B------:R-:W-:Y:S04]  /*3af0*/  DEPBAR.LE SB2, 0x36 ;  /* 0x0000ad800000791a */ /* 0x000fe80000000000 */
[----:B------:R-:W2:Y:S02]  /*3b00*/  UTCATOMSWS.FIND_AND_SET.ALIGN UP0, UR4, UR4 ;  /* 0x00000004000475e3 */ /* 0x000ea40008000800 */
[----:B--2---:R-:W-:Y:S01]  /*3b10*/  MOV R4, UR4 ;  /* 0x0000000400047c02 */ /* 0x004fe20008000f00 */
[----:B------:R-:W-:Y:S05]  /*3b20*/  BRA.U !UP0, `(.L_x_73) ;  /* 0xfffffffd08e87547 */ /* 0x000fea000b83ffff */
.L_x_72:
[-C--:B------:R-:W-:Y:S02]  /*3b30*/  SHF.L.U32 R3, R3, R4.reuse, RZ ;  /* 0x0000000403037219 */ /* 0x080fe400000006ff */
[----:B------:R-:W-:Y:S01]  /*3b40*/  SHF.L.U32 R0, R0, R4, RZ ;  /* 0x0000000400007219 */ /* 0x000fe200000006ff */
[----:B------:R-:W-:Y:S02]  /*3b50*/  IMAD.SHL.U32 R4, R4, 0x20, RZ ;  /* 0x0000002004047824 */ /* 0x000fe400078e00ff */
[----:B------:R2:W-:Y:S04]  /*3b60*/  ATOMS.OR RZ, [UR5+0x14], R3 ;  /* 0x00001403ffff798c */ /* 0x0005e8000b000005 */
[----:B------:R2:W-:Y:S04]  /*3b70*/  ATOMS.OR RZ, [UR5+0x18], R0 ;  /* 0x00001800ffff798c */ /* 0x0005e8000b000005 */
[----:B------:R2:W-:Y:S01]  /*3b80*/  STS [UR6+0x1f0], R4 ;  /* 0x0001f004ff007988 */ /* 0x0005e20008000806 */
[----:B------:R-:W-:Y:S05]  /*3b90*/  BRA `(.L_x_71) ;  /* 0x0000000000107947 */ /* 0x000fea0003800000 */
.L_x_70:
[----:B------:R-:W-:Y:S02]  /*3ba0*/  MOV R0, 0xffffffff ;  /* 0xffffffff00007802 */ /* 0x000fe40000000f00 */
[----:B------:R-:W-:-:S03]  /*3bb0*/  MOV R4, 0x3be0 ;  /* 0x00003be000047802 */ /* 0x000fc60000000f00 */
[----:B------:R2:W-:Y:S04]  /*3bc0*/  STS [UR6+0x1f0], R0 ;  /* 0x0001f000ff007988 */ /* 0x0005e80008000806 */
[----:B-12--5:R-:W-:Y:S05]  /*3bd0*/  CALL.REL.NOINC `($__internal_1_$__cuda_sm10x_tcgen05_guardrail_trap_phase_invalid_during_alloc) ;  /* 0x0000005400707944 */ /* 0x026fea0003c00000 */
.L_x_71:
[----:B------:R-:W-:Y:S05]  /*3be0*/  WARPSYNC.ALL ;  /* 0x0000000000007948 */ /* 0x000fea0003800000 */
[----:B------:R-:W3:Y:S01]  /*3bf0*/  S2UR UR4, SR_CgaCtaId ;  /* 0x00000000000479c3 */ /* 0x000ee20000008800 */
[----:B------:R-:W-:Y:S01]  /*3c00*/  UMOV UR17, 0x400 ;  /* 0x0000040000117882 */ /* 0x000fe20000000000 */
[----:B------:R-:W-:-:S06]  /*3c10*/  NOP ;  /* 0x0000000000007918 */ /* 0x000fcc0000000000 */
[----:B------:R-:W-:Y:S06]  /*3c20*/  BAR.ARV 0x6, 0xa0 ;  /* 0x0182800000007b1d */ /* 0x000fec0000002000 */
[----:B------:R-:W4:Y:S01]  /*3c30*/  LDCU UR5, c[0x0][0x38c] ;  /* 0x00007180ff0577ac */ /* 0x000f220008000800 */
[----:B------:R-:W-:Y:S01]  /*3c40*/  LOP3.LUT R2, R2, 0xffff, RZ, 0xc0, !PT ;  /* 0x0000ffff02027812 */ /* 0x000fe200078ec0ff */
[----:B------:R-:W-:Y:S01]  /*3c50*/  IMAD.MOV.U32 R11, RZ, RZ, 0x1 ;  /* 0x00000001ff0b7424 */ /* 0x000fe200078e00ff */
[----:B------:R-:W-:Y:S01]  /*3c60*/  CS2R R8, SRZ ;  /* 0x0000000000087805 */ /* 0x000fe2000001ff00 */
[----:B------:R-:W1:Y:S01]  /*3c70*/  LDCU UR8, c[0x0][0x38c] ;  /* 0x00007180ff0877ac */ /* 0x000e620008000800 */
[----:B------:R-:W-:Y:S01]  /*3c80*/  R2UR UR19, R2 ;  /* 0x00000000021372ca */ /* 0x000fe200000e0000 */
[----:B------:R-:W-:Y:S01]  /*3c90*/  IMAD.MOV.U32 R10, RZ, RZ, RZ ;  /* 0x000000ffff0a7224 */ /* 0x000fe200078e00ff */
[----:B------:R-:W-:Y:S01]  /*3ca0*/  UMOV UR22, URZ ;  /* 0x000000ff00167c82 */ /* 0x000fe20008000000 */
[----:B------:R-:W-:Y:S01]  /*3cb0*/  UMOV UR14, URZ ;  /* 0x000000ff000e7c82 */ /* 0x000fe20008000000 */
[----:B---3--:R-:W-:Y:S01]  /*3cc0*/  ULEA UR17, UR4, UR17, 0x18 ;  /* 0x0000001104117291 */ /* 0x008fe2000f8ec0ff */
[----:B------:R-:W-:Y:S01]  /*3cd0*/  UMOV UR26, 0x0 ;  /* 0x00000000001a7882 */ /* 0x000fe20000000000 */
[----:B------:R-:W-:-:S02]  /*3ce0*/  UMOV UR27, 0x42004a0 ;  /* 0x042004a0001b7882 */ /* 0x000fc40000000000 */
[----:B------:R-:W-:Y:S02]  /*3cf0*/  UIADD3 UR6, UPT, UPT, UR17, 0x4400, URZ ;  /* 0x0000440011067890 */ /* 0x000fe4000fffe0ff */
[----:B------:R-:W-:Y:S02]  /*3d00*/  UIADD3 UR7, UPT, UPT, UR17, 0x15400, URZ ;  /* 0x0001540011077890 */ /* 0x000fe4000fffe0ff */
[----:B----4-:R-:W-:Y:S01]  /*3d10*/  UIADD3 UR5, UPT, UPT, UR5, 0x3f, URZ ;  /* 0x0000003f05057890 */ /* 0x010fe2000fffe0ff */
[----:B--2---:R-:W2:Y:S01]  /*3d20*/  LDS R0, [UR17+0x1f0] ;  /* 0x0001f011ff007984 */ /* 0x004ea20008000800 */
[----:B------:R-:W-:Y:S02]  /*3d30*/  USHF.R.U32.HI UR6, URZ, 0x4, UR6 ;  /* 0x00000004ff067899 */ /* 0x000fe40008011606 */
[----:B------:R-:W-:Y:S02]  /*3d40*/  USHF.R.S32.HI UR4, URZ, 0x1f, UR5 ;  /* 0x0000001fff047899 */ /* 0x000fe40008011405 */
[----:B------:R-:W-:-:S02]  /*3d50*/  ULOP3.LUT UR6, UR6, 0x3fff, URZ, 0xc0, !UPT ;  /* 0x00003fff06067892 */ /* 0x000fc4000f8ec0ff */
[----:B------:R-:W-:Y:S02]  /*3d60*/  ULEA.HI UR4, UR4, UR5, URZ, 0x6 ;  /* 0x0000000504047291 */ /* 0x000fe4000f8f30ff */
[----:B------:R-:W-:Y:S02]  /*3d70*/  USHF.R.U32.HI UR5, URZ, 0x4, UR7 ;  /* 0x00000004ff057899 */ /* 0x000fe40008011607 */
[----:B------:R-:W-:Y:S02]  /*3d80*/  USHF.R.S32.HI UR28, URZ, 0x6, UR4 ;  /* 0x00000006ff1c7899 */ /* 0x000fe40008011404 */
[----:B------:R-:W-:Y:S02]  /*3d90*/  ULOP3.LUT UR5, UR5, 0x3fff, URZ, 0xc0, !UPT ;  /* 0x00003fff05057892 */ /* 0x000fe4000f8ec0ff */
[----:B------:R-:W-:Y:S02]  /*3da0*/  UISETP.LT.AND UP0, UPT, UR28, 0x1, UPT ;  /* 0x000000011c00788c */ /* 0x000fe4000bf01270 */
[----:B------:R-:W-:-:S02]  /*3db0*/  ULOP3.LUT UR20, UR6, 0x10000, URZ, 0xfc, !UPT ;  /* 0x0001000006147892 */ /* 0x000fc4000f8efcff */
[----:B------:R-:W-:Y:S02]  /*3dc0*/  USEL UR29, UR28, 0x1, !UP0 ;  /* 0x000000011c1d7887 */ /* 0x000fe4000c000000 */
[----:B------:R-:W-:Y:S02]  /*3dd0*/  ULOP3.LUT UR21, UR5, 0x10000, URZ, 0xfc, !UPT ;  /* 0x0001000005157892 */ /* 0x000fe4000f8efcff */
[----:B------:R-:W-:Y:S02]  /*3de0*/  UIADD3 UR29, UPT, UPT, -UR29, URZ, URZ ;  /* 0x000000ff1d1d7290 */ /* 0x000fe4000fffe1ff */
[----:B-1----:R-:W-:Y:S01]  /*3df0*/  UISETP.GE.AND UP4, UPT, UR8, 0x1, UPT ;  /* 0x000000010800788c */ /* 0x002fe2000bf86270 */
[----:B------:R-:W-:Y:S01]  /*3e00*/  UMOV UR24, 0x0 ;  /* 0x0000000000187882 */ /* 0x000fe20000000000 */
[----:B------:R-:W-:Y:S01]  /*3e10*/  UMOV UR25, 0x42004a0 ;  /* 0x042004a000197882 */ /* 0x000fe20000000000 */
[----:B--2---:R-:W-:-:S15]  /*3e20*/  R2UR UR30, R0 ;  /* 0x00000000001e72ca */ /* 0x004fde00000e0000 */
.L_x_80:
[----:B------:R-:W-:Y:S02]  /*3e30*/  LEA R0, R10, UR17, 0x3 ;  /* 0x000000110a007c11 */ /* 0x000fe4000f8e18ff */
[----:B------:R-:W-:Y:S02]  /*3e40*/  SHF.L.U32 R2, R9, 0x1f, RZ ;  /* 0x0000001f09027819 */ /* 0x000fe400000006ff */
[----:B------:R-:W-:Y:S01]  /*3e50*/  PLOP3.LUT P0, PT, PT, PT, UP4, 0x80, 0x8 ;  /* 0x000000000008781c */ /* 0x000fe20003f0f048 */
[----:B------:R-:W-:Y:S01]  /*3e60*/  VIADD R3, R0, 0x150 ;  /* 0x0000015000037836 */ /* 0x000fe20000000000 */
[----:B-1----:R-:W1:Y:S02]  /*3e70*/  SYNCS.PHASECHK.TRANS64.TRYWAIT P1, [R0+URZ+0x140], R2 ;  /* 0x00014002000075a7 */ /* 0x002e6400080211ff */
[----:B-1-3--:R-:W-:Y:S09]  /*3e80*/  @!P1 BRA `(.L_x_74) ;  /* 0x0000004c00509947 */ /* 0x00aff20003800000 */
.L_x_167:
[----:B------:R-:W-:Y:S01]  /*3e90*/  LEA R4, R10, UR17, 0x4 ;  /* 0x000000110a047c11 */ /* 0x000fe2000f8e20ff */
[----:B------:R-:W-:Y:S01]  /*3ea0*/  @UP4 ULEA UR4, UR14, UR17, 0x3 ;  /* 0x000000110e044291 */ /* 0x000fe2000f8e18ff */
[----:B------:R-:W-:Y:S01]  /*3eb0*/  PLOP3.LUT P2, PT, PT, PT, PT, 0x80, 0x8 ;  /* 0x000000000008781c */ /* 0x000fe20003f4f070 */
[----:B------:R-:W-:Y:S01]  /*3ec0*/  ULEA UR23, UR22, UR17, 0x3 ;  /* 0x0000001116177291 */ /* 0x000fe2000f8e18ff */
[----:B------:R-:W-:Y:S02]  /*3ed0*/  PRMT R3, RZ, 0x654, R3 ;  /* 0x00000654ff037816 */ /* 0x000fe40000000003 */
[----:B------:R-:W2:Y:S01]  /*3ee0*/  LDS.128 R4, [R4+0x1d0] ;  /* 0x0001d00004047984 */ /* 0x000ea20000000c00 */
[----:B-1----:R-:W-:Y:S02]  /*3ef0*/  @P0 SHF.L.U32 R2, R8, 0x1f, RZ ;  /* 0x0000001f08020819 */ /* 0x002fe400000006ff */
[----:B------:R-:W-:Y:S01]  /*3f00*/  SHF.L.U32 R0, R11, 0x1f, RZ ;  /* 0x0000001f0b007819 */ /* 0x000fe200000006ff */
[----:B------:R-:W-:Y:S01]  /*3f10*/  @!PT LDS RZ, [RZ] ;  /* 0x00000000fffff984 */ /* 0x000fe20000000800 */
[----:B------:R-:W-:Y:S01]  /*3f20*/  @!PT LDS RZ, [RZ] ;  /* 0x00000000fffff984 */ /* 0x000fe20000000800 */
[----:B------:R-:W-:Y:S01]  /*3f30*/  @!PT LDS RZ, [RZ] ;  /* 0x00000000fffff984 */ /* 0x000fe20000000800 */
[----:B------:R-:W-:Y:S01]  /*3f40*/  @!PT LDS RZ, [RZ] ;  /* 0x00000000fffff984 */ /* 0x000fe20000000800 */
[----:B------:R1:W-:Y:S06]  /*3f50*/  MEMBAR.ALL.CTA ;  /* 0x0000000000007992 */ /* 0x0003ec0000008000 */
[----:B-1----:R-:W1:Y:S02]  /*3f60*/  FENCE.VIEW.ASYNC.S ;  /* 0x00000000000073c6 */ /* 0x002e640000000000 */
[----:B-1----:R1:W-:Y:S01]  /*3f70*/  SYNCS.ARRIVE.TRANS64.RED.A1T0 RZ, [R3+URZ], RZ ;  /* 0x000000ff03ff79a7 */ /* 0x0023e200081004ff */
[----:B------:R1:W3:Y:S01]  /*3f80*/  @P0 SYNCS.PHASECHK.TRANS64.TRYWAIT P2, [UR4], R2 ;  /* 0x00000002ff0005a7 */ /* 0x0002e20008041104 */
[----:B------:R-:W-:Y:S01]  /*3f90*/  ULEA.HI UR4, UR22, UR22, URZ, 0x1 ;  /* 0x0000001616047291 */ /* 0x000fe2000f8f08ff */
[----:B--2---:R-:W-:-:S03]  /*3fa0*/  LOP3.LUT P1, RZ, R6, 0x1, RZ, 0xc0, !PT ;  /* 0x0000000106ff7812 */ /* 0x004fc6000782c0ff */
[----:B------:R-:W-:Y:S02]  /*3fb0*/  USHF.L.U32 UR18, UR4, 0x6, URZ ;  /* 0x0000000604127899 */ /* 0x000fe400080006ff */
[----:B------:R-:W-:Y:S02]  /*3fc0*/  ULOP3.LUT UR4, UR4, 0xffe, URZ, 0xc0, !UPT ;  /* 0x00000ffe04047892 */ /* 0x000fe4000f8ec0ff */
[----:B------:R-:W-:Y:S02]  /*3fd0*/  ULOP3.LUT UR18, UR18, 0xffffff80, URZ, 0xc0, !UPT ;  /* 0xffffff8012127892 */ /* 0x000fe4000f8ec0ff */
[----:B------:R-:W-:Y:S02]  /*3fe0*/  UIADD3 UR4, UPT, UPT, -UR4, UR22, URZ ;  /* 0x0000001604047290 */ /* 0x000fe4000fffe1ff */
[----:B------:R-:W-:Y:S01]  /*3ff0*/  UIADD3 UR18, UPT, UPT, UR30, UR18, URZ ;  /* 0x000000121e127290 */ /* 0x000fe2000fffe0ff */
[----:B------:R-:W2:Y:S03]  /*4000*/  SYNCS.PHASECHK.TRANS64.TRYWAIT P0, [UR23+0x180], R0 ;  /* 0x00018000ff0075a7 */ /* 0x000ea60008001117 */
[----:B------:R-:W-:Y:S01]  /*4010*/  ULEA UR18, UR4, UR18, 0x14 ;  /* 0x0000001204127291 */ /* 0x000fe2000f8ea0ff */
[----:B-123--:R-:W-:Y:S11]  /*4020*/  @!P0 BRA `(.L_x_75) ;  /* 0x0000004800fc8947 */ /* 0x00eff60003800000 */
.L_x_169:
[----:B------:R-:W-:Y:S01]  /*4030*/  IADD3 R10, PT, PT, R10, 0x1, RZ ;  /* 0x000000010a0a7810 */ /* 0x000fe20007ffe0ff */
[----:B------:R-:W-:Y:S06]  /*4040*/  BRA.U !UP4, `(.L_x_76) ;  /* 0x000000010c987547 */ /* 0x000fec000b800000 */
[----:B------:R-:W-:Y:S01]  /*4050*/  UPLOP3.LUT UP2, UPT, UPT, UPT, UPT, 0x40, 0x4 ;  /* 0x000000000004789c */ /* 0x000fe20003f4e870 */
[----:B------:R-:W-:Y:S01]  /*4060*/  UMOV UR16, UR29 ;  /* 0x0000001d00107c82 */ /* 0x000fe20008000000 */
[----:B------:R-:W-:Y:S01]  /*4070*/  UMOV UR15, UR28 ;  /* 0x0000001c000f7c82 */ /* 0x000fe20008000000 */
[----:B------:R-:W-:-:S08]  /*4080*/  UMOV UR6, UR14 ;  /* 0x0000000e00067c82 */ /* 0x000fd00008000000 */
.L_x_79:
[----:B------:R-:W-:Y:S02]  /*4090*/  UIADD3 UR16, UPT, UPT, UR16, 0x1, URZ ;  /* 0x0000000110107890 */ /* 0x000fe4000fffe0ff */
[----:B--2---:R-:W-:Y:S02]  /*40a0*/  ULEA UR5, UR6, UR17, 0x3 ;  /* 0x0000001106057291 */ /* 0x004fe4000f8e18ff */
[----:B------:R-:W-:Y:S01]  /*40b0*/  UISETP.NE.AND UP3, UPT, UR16, URZ, UPT ;  /* 0x000000ff1000728c */ /* 0x000fe2000bf65270 */
[----:B---3--:R-:W-:Y:S10]  /*40c0*/  @P2 BRA `(.L_x_77) ;  /* 0x00000000000c2947 */ /* 0x008ff40003800000 */
[----:B-1----:R-:W-:Y:S04]  /*40d0*/  SHF.L.U32 R2, R8, 0x1f, RZ ;  /* 0x0000001f08027819 */ /* 0x002fe800000006ff */
[----:B------:R-:W1:Y:S02]  /*40e0*/  SYNCS.PHASECHK.TRANS64.TRYWAIT P0, [UR5], R2 ;  /* 0x00000002ff0075a7 */ /* 0x000e640008001105 */
[----:B-1----:R-:W-:Y:S05]  /*40f0*/  @!P0 BRA `(.L_x_78) ;  /* 0x0000004800e08947 */ /* 0x002fea0003800000 */
.L_x_77:
[----:B------:R-:W-:Y:S01]  /*4100*/  UISETP.NE.AND UP0, UPT, UR15, 0x1, UPT ;  /* 0x000000010f00788c */ /* 0x000fe2000bf05270 */
[----:B------:R-:W-:Y:S01]  /*4110*/  PLOP3.LUT P2, PT, PT, PT, PT, 0x80, 0x8 ;  /* 0x000000000008781c */ /* 0x000fe20003f4f070 */
[----:B------:R-:W-:Y:S02]  /*4120*/  UIADD3 UR4, UPT, UPT, UR6, 0x1, URZ ;  /* 0x0000000106047890 */ /* 0x000fe4000fffe0ff */
[----:B------:R-:W-:Y:S02]  /*4130*/  ULEA UR12, UR6, UR21, 0x9 ;  /* 0x00000015060c7291 */ /* 0x000fe4000f8e48ff */
[----:B------:R-:W-:Y:S01]  /*4140*/  UISETP.NE.AND UP1, UPT, UR4, 0x11, UPT ;  /* 0x000000110400788c */ /* 0x000fe2000bf25270 */
[----:B------:R-:W-:Y:S01]  /*4150*/  PLOP3.LUT P0, PT, PT, PT, UP0, 0x80, 0x8 ;  /* 0x000000000008781c */ /* 0x000fe20003f0f008 */
[----:B------:R-:W-:Y:S02]  /*4160*/  UIADD3 UR10, UPT, UPT, UR12, 0x2, URZ ;  /* 0x000000020c0a7890 */ /* 0x000fe4000fffe0ff */
[----:B------:R-:W-:Y:S02]  /*4170*/  USEL UR7, URZ, 0x1, UP1 ;  /* 0x00000001ff077887 */ /* 0x000fe40008800000 */
[----:B------:R-:W-:Y:S02]  /*4180*/  USEL UR14, UR4, URZ, UP1 ;  /* 0x000000ff040e7287 */ /* 0x000fe40008800000 */
[----:B------:R-:W-:Y:S02]  /*4190*/  UIADD3 UR15, UPT, UPT, UR15, -0x1, URZ ;  /* 0xffffffff0f0f7890 */ /* 0x000fe4000fffe0ff */
[----:B------:R-:W-:Y:S01]  /*41a0*/  @UP0 ULEA UR4, UR14, UR17, 0x3 ;  /* 0x000000110e040291 */ /* 0x000fe2000f8e18ff */
[----:B------:R-:W-:Y:S01]  /*41b0*/  LOP3.LUT R8, R8, UR7, RZ, 0x3c, !PT ;  /* 0x0000000708087c12 */ /* 0x000fe2000f8e3cff */
[----:B------:R-:W-:Y:S01]  /*41c0*/  UIADD3 UR7, UPT, UPT, UR5, 0x88, URZ ;  /* 0x0000008805077890 */ /* 0x000fe2000fffe0ff */
[----:B------:R-:W-:Y:S02]  /*41d0*/  UMOV UR13, 0x80004020 ;  /* 0x80004020000d7882 */ /* 0x000fe40000000000 */
[----:B-1----:R-:W-:Y:S01]  /*41e0*/  @P0 SHF.L.U32 R0, R8, 0x1f, RZ ;  /* 0x0000001f08000819 */ /* 0x002fe200000006ff */
[----:B------:R-:W-:Y:S01]  /*41f0*/  UMOV UR5, 0x80004020 ;  /* 0x8000402000057882 */ /* 0x000fe20000000000 */
[----:B------:R-:W-:Y:S01]  /*4200*/  UMOV UR11, 0x80004020 ;  /* 0x80004020000b7882 */ /* 0x000fe20000000000 */
[----:B------:R-:W-:Y:S01]  /*4210*/  UMOV UR9, 0x80004020 ;  /* 0x8000402000097882 */ /* 0x000fe20000000000 */
[----:B------:R2:W3:Y:S01]  /*4220*/  @P0 SYNCS.PHASECHK.TRANS64.TRYWAIT P2, [UR4], R0 ;  /* 0x00000000ff0005a7 */ /* 0x0004e20008041104 */
[----:B------:R-:W-:Y:S03]  /*4230*/  ULEA UR4, UR6, UR20, 0x8 ;  /* 0x0000001406047291 */ /* 0x000fe6000f8e40ff */
[----:B------:R-:W-:Y:S01]  /*4240*/  UMOV UR6, UR14 ;  /* 0x0000000e00067c82 */ /* 0x000fe20008000000 */
[----:B------:R-:W-:Y:S05]  /*4250*/  UIADD3 UR8, UPT, UPT, UR4, 0x2, URZ ;  /* 0x0000000204087890 */ /* 0x000fea000fffe0ff */
[----:B------:R2:W-:Y:S01]  /*4260*/  UTCIMMA gdesc[UR4], gdesc[UR12], tmem[UR18], tmem[UR26], idesc[UR27], UP2 ;  /* 0x00ff1a0c040075ea */ /* 0x0005e20009000112 */
[----:B------:R-:W-:Y:S03]  /*4270*/  UPLOP3.LUT UP2, UPT, UPT, UPT, UPT, 0x80, 0x8 ;  /* 0x000000000008789c */ /* 0x000fe60003f4f070 */
[----:B------:R2:W-:Y:S01]  /*4280*/  UTCIMMA gdesc[UR8], gdesc[UR10], tmem[UR18], tmem[UR24], idesc[UR25], UPT ;  /* 0x00ff180a080075ea */ /* 0x0005e2000b800112 */
[----:B------:R2:W-:Y:S01]  /*4290*/  UTCBAR.MULTICAST [UR7], URZ, UR19 ;  /* 0x000000ff070073e9 */ /* 0x0005e20008000813 */
[----:B------:R-:W-:Y:S06]  /*42a0*/  BRA.U UP3, `(.L_x_79) ;  /* 0xfffffffd03787547 */ /* 0x000fec000b83ffff */
.L_x_76:
[----:B--2---:R-:W-:Y:S01]  /*42b0*/  UIADD3 UR4, UPT, UPT, UR22, 0x1, URZ ;  /* 0x0000000116047890 */ /* 0x004fe2000fffe0ff */
[C---:B------:R-:W-:Y:S01]  /*42c0*/  ISETP.NE.AND P0, PT, R10.reuse, 0x2, PT ;  /* 0x000000020a00780c */ /* 0x040fe20003f05270 */
[----:B------:R-:W-:Y:S02]  /*42d0*/  UIADD3 UR5, UPT, UPT, UR23, 0x160, URZ ;  /* 0x0000016017057890 */ /* 0x000fe4000fffe0ff */
[----:B------:R-:W-:Y:S01]  /*42e0*/  UISETP.NE.AND UP0, UPT, UR4, 0x4, UPT ;  /* 0x000000040400788c */ /* 0x000fe2000bf05270 */
[----:B-1----:R-:W-:Y:S02]  /*42f0*/  SEL R0, RZ, 0x1, P0 ;  /* 0x00000001ff007807 */ /* 0x002fe40000000000 */
[----:B------:R-:W-:Y:S01]  /*4300*/  SEL R10, R10, RZ, P0 ;  /* 0x000000ff0a0a7207 */ /* 0x000fe20000000000 */
[----:B------:R-:W-:Y:S01]  /*4310*/  USEL UR6, URZ, 0x1, UP0 ;  /* 0x00000001ff067887 */ /* 0x000fe20008000000 */
[----:B------:R-:W-:Y:S01]  /*4320*/  LOP3.LUT R9, R9, R0, RZ, 0x3c, !PT ;  /* 0x0000000009097212 */ /* 0x000fe200078e3cff */
[----:B------:R-:W-:Y:S01]  /*4330*/  USEL UR22, UR4, URZ, UP0 ;  /* 0x000000ff04167287 */ /* 0x000fe20008000000 */
[----:B------:R1:W-:Y:S03]  /*4340*/  UTCBAR [UR5], URZ ;  /* 0x000000ff050073e9 */ /* 0x0003e600080000ff */
[----:B------:R-:W-:Y:S01]  /*4350*/  LOP3.LUT R11, R11, UR6, RZ, 0x3c, !PT ;  /* 0x000000060b0b7c12 */ /* 0x000fe2000f8e3cff */
[----:B------:R-:W-:Y:S07]  /*4360*/  @P1 BRA `(.L_x_80) ;  /* 0xfffffff800b01947 */ /* 0x000fee000383ffff */
[----:B------:R-:W2:Y:S01]  /*4370*/  S2UR UR8, SR_CgaCtaId ;  /* 0x00000000000879c3 */ /* 0x000ea20000008800 */
[----:B------:R-:W-:Y:S01]  /*4380*/  ELECT P0, URZ, PT ;  /* 0x0000000000ff782f */ /* 0x000fe20003800000 */
[----:B------:R-:W-:Y:S01]  /*4390*/  IMAD.MOV.U32 R0, RZ, RZ, 0x1 ;  /* 0x00000001ff007424 */ /* 0x000fe200078e00ff */
[----:B------:R-:W-:Y:S01]  /*43a0*/  UIADD3 UR17, UPT, UPT, UR17, 0x180, URZ ;  /* 0x0000018011117890 */ /* 0x000fe2000fffe0ff */
[----:B------:R-:W-:Y:S01]  /*43b0*/  SHF.L.U32 R2, R11, 0x1f, RZ ;  /* 0x0000001f0b027819 */ /* 0x000fe200000006ff */
[----:B------:R-:W-:-:S03]  /*43c0*/  UMOV UR4, 0x40 ;  /* 0x0000004000047882 */ /* 0x000fc60000000000 */
[----:B------:R-:W-:Y:S01]  /*43d0*/  UVIRTCOUNT.DEALLOC.SMPOOL 0x80 ;  /* 0x000000800000784c */ /* 0x000fe20000000000 */
[----:B--2---:R-:W-:Y:S02]  /*43e0*/  ULEA UR8, UR8, UR4, 0x18 ;  /* 0x0000000408087291 */ /* 0x004fe4000f8ec0ff */
[----:B------:R-:W-:-:S07]  /*43f0*/  ULEA UR4, UR22, UR17, 0x3 ;  /* 0x0000001116047291 */ /* 0x000fce000f8e18ff */
[----:B------:R2:W-:Y:S02]  /*4400*/  @P0 STS.U8 [UR8+0x1c], R0 ;  /* 0x00001c00ff000988 */ /* 0x0005e40008000008 */
[----:B------:R-:W4:Y:S02]  /*4410*/  SYNCS.PHASECHK.TRANS64.TRYWAIT P0, [UR4], R2 ;  /* 0x00000002ff0075a7 */ /* 0x000f240008001104 */
[----:B--2-4-:R-:W-:Y:S05]  /*4420*/  @!P0 BRA `(.L_x_81) ;  /* 0x00000048002c8947 */ /* 0x014fea0003800000 */
.L_x_172:
[----:B------:R-:W-:-:S04]  /*4430*/  UIADD3 UR4, UPT, UPT, UR22, 0x1, URZ ;  /* 0x0000000116047890 */ /* 0x000fc8000fffe0ff */
[----:B------:R-:W-:-:S04]  /*4440*/  UISETP.NE.AND UP0, UPT, UR4, 0x4, UPT ;  /* 0x000000040400788c */ /* 0x000fc8000bf05270 */
[----:B------:R-:W-:Y:S02]  /*4450*/  USEL UR6, URZ, 0x1, UP0 ;  /* 0x00000001ff067887 */ /* 0x000fe40008000000 */
[----:B------:R-:W-:-:S04]  /*4460*/  USEL UR4, UR4, URZ, UP0 ;  /* 0x000000ff04047287 */ /* 0x000fc80008000000 */
[----:B-1----:R-:W-:Y:S01]  /*4470*/  ULEA UR5, UR4, UR17, 0x3 ;  /* 0x0000001104057291 */ /* 0x002fe2000f8e18ff */
[----:B--2---:R-:W-:-:S04]  /*4480*/  LOP3.LUT R2, R11, UR6, RZ, 0x3c, !PT ;  /* 0x000000060b027c12 */ /* 0x004fc8000f8e3cff */
[----:B------:R-:W-:-:S04]  /*4490*/  SHF.L.U32 R3, R2, 0x1f, RZ ;  /* 0x0000001f02037819 */ /* 0x000fc800000006ff */
[----:B------:R-:W1:Y:S02]  /*44a0*/  SYNCS.PHASECHK.TRANS64.TRYWAIT P0, [UR5], R3 ;  /* 0x00000003ff0075a7 */ /* 0x000e640008001105 */
[----:B-1----:R-:W-:Y:S05]  /*44b0*/  @!P0 BRA `(.L_x_82) ;  /* 0x0000004800208947 */ /* 0x002fea0003800000 */
.L_x_174:
        /* <DEDUP_REMOVED lines=9> */
.L_x_176:
[----:B------:R-:W-:-:S04]  /*4550*/  UIADD3 UR4, UPT, UPT, UR4, 0x1, URZ ;  /* 0x0000000104047890 */ /* 0x000fc8000fffe0ff */
[----:B------:R-:W-:-:S04]  /*4560*/  UISETP.NE.AND UP0, UPT, UR4, 0x4, UPT ;  /* 0x000000040400788c */ /* 0x000fc8000bf05270 */
[----:B------:R-:W-:Y:S02]  /*4570*/  USEL UR5, URZ, 0x1, UP0 ;  /* 0x00000001ff057887 */ /* 0x000fe40008000000 */
[----:B------:R-:W-:-:S04]  /*4580*/  USEL UR4, UR4, URZ, UP0 ;  /* 0x000000ff04047287 */ /* 0x000fc80008000000 */
[----:B------:R-:W-:Y:S01]  /*4590*/  ULEA UR4, UR4, UR17, 0x3 ;  /* 0x0000001104047291 */ /* 0x000fe2000f8e18ff */
[----:B------:R-:W-:-:S04]  /*45a0*/  LOP3.LUT R2, R2, UR5, RZ, 0x3c, !PT ;  /* 0x0000000502027c12 */ /* 0x000fc8000f8e3cff */
[----:B------:R-:W-:-:S04]  /*45b0*/  SHF.L.U32 R2, R2, 0x1f, RZ ;  /* 0x0000001f02027819 */ /* 0x000fc800000006ff */
[----:B------:R-:W2:Y:S02]  /*45c0*/  SYNCS.PHASECHK.TRANS64.TRYWAIT P0, [UR4], R2 ;  /* 0x00000002ff0075a7 */ /* 0x000ea40008001104 */
[----:B--2---:R-:W-:Y:S05]  /*45d0*/  @!P0 BRA `(.L_x_84) ;  /* 0x0000004800088947 */ /* 0x004fea0003800000 */
.L_x_178:
[----:B------:R-:W-:Y:S01]  /*45e0*/  NOP ;  /* 0x0000000000007918 */ /* 0x000fe20000000000 */
[----:B-1----:R-:W1:Y:S01]  /*45f0*/  LDS R0, [UR8+0x14] ;  /* 0x00001408ff007984 */ /* 0x002e620008000800 */
[----:B------:R-:W-:Y:S01]  /*4600*/  ULOP3.LUT UR4, UR30, 0xffff, URZ, 0xc0, !UPT ;  /* 0x0000ffff1e047892 */ /* 0x000fe2000f8ec0ff */
[----:B------:R-:W-:Y:S01]  /*4610*/  UMOV UR5, 0xffff ;  /* 0x0000ffff00057882 */ /* 0x000fe20000000000 */
[----:B------:R-:W-:Y:S02]  /*4620*/  UMOV UR6, 0x1 ;  /* 0x0000000100067882 */ /* 0x000fe40000000000 */
[----:B------:R-:W-:-:S04]  /*4630*/  USHF.R.U32.HI UR4, URZ, 0x5, UR4 ;  /* 0x00000005ff047899 */ /* 0x000fc80008011604 */
[----:B------:R-:W-:Y:S02]  /*4640*/  USHF.L.U32 UR5, UR5, UR4, URZ ;  /* 0x0000000405057299 */ /* 0x000fe400080006ff */
[----:B------:R-:W-:-:S04]  /*4650*/  USHF.L.U32 UR4, UR6, UR4, URZ ;  /* 0x0000000406047299 */ /* 0x000fc800080006ff */
[----:B-1----:R-:W-:-:S04]  /*4660*/  LOP3.LUT R0, R0, UR5, RZ, 0xc0, !PT ;  /* 0x0000000500007c12 */ /* 0x002fc8000f8ec0ff */
[----:B------:R-:W-:-:S13]  /*4670*/  ISETP.NE.AND P0, PT, R0, UR5, PT ;  /* 0x0000000500007c0c */ /* 0x000fda000bf05270 */
[----:B------:R-:W-:Y:S05]  /*4680*/  @P0 BRA `(.L_x_85) ;  /* 0x0000000000580947 */ /* 0x000fea0003800000 */
[----:B------:R-:W1:Y:S02]  /*4690*/  LDS R0, [UR8+0x18] ;  /* 0x00001808ff007984 */ /* 0x000e640008000800 */
[----:B-1----:R-:W-:-:S04]  /*46a0*/  LOP3.LUT R0, R0, UR4, RZ, 0xc0, !PT ;  /* 0x0000000400007c12 */ /* 0x002fc8000f8ec0ff */
[----:B------:R-:W-:-:S13]  /*46b0*/  ISETP.NE.AND P0, PT, R0, UR4, PT ;  /* 0x0000000400007c0c */ /* 0x000fda000bf05270 */
[----:B------:R-:W-:Y:S05]  /*46c0*/  @P0 BRA `(.L_x_86) ;  /* 0x00000000003c0947 */ /* 0x000fea0003800000 */
[----:B------:R-:W1:Y:S01]  /*46d0*/  S2R R2, SR_LANEID ;  /* 0x0000000000027919 */ /* 0x000e620000000000 */
[----:B------:R-:W-:-:S06]  /*46e0*/  ULOP3.LUT UR5, URZ, UR5, URZ, 0x33, !UPT ;  /* 0x00000005ff057292 */ /* 0x000fcc000f8e33ff */
[----:B------:R-:W-:-:S04]  /*46f0*/  IMAD.U32 R0, RZ, RZ, UR5 ;  /* 0x00000005ff007e24 */ /* 0x000fc8000f8e00ff */
[----:B------:R2:W4:Y:S02]  /*4700*/  REDUX UR7, R0 ;  /* 0x00000000000773c4 */ /* 0x0005240000000000 */
[----:B------:R1:W-:Y:S01]  /*4710*/  UTCATOMSWS.AND URZ, UR5 ;  /* 0x0000000500ff79e3 */ /* 0x0003e20008000000 */
[----:B--2---:R-:W-:Y:S01]  /*4720*/  LOP3.LUT R0, RZ, UR4, RZ, 0x33, !PT ;  /* 0x00000004ff007c12 */ /* 0x004fe2000f8e33ff */
[----:B------:R-:W-:Y:S02]  /*4730*/  VOTEU.ANY UR4, UPT, PT ;  /* 0x0000000000047886 */ /* 0x000fe400038e0100 */
[----:B------:R-:W-:Y:S02]  /*4740*/  UFLO.U32 UR4, UR4 ;  /* 0x00000004000472bd */ /* 0x000fe400080e0000 */
[----:B------:R-:W2:Y:S04]  /*4750*/  REDUX UR6, R0 ;  /* 0x00000000000673c4 */ /* 0x000ea80000000000 */
[----:B-1----:R-:W-:-:S02]  /*4760*/  ISETP.EQ.U32.AND P0, PT, R2, UR4, PT ;  /* 0x0000000402007c0c */ /* 0x002fc4000bf02070 */
[----:B----4-:R-:W-:-:S11]  /*4770*/  MOV R2, UR7 ;  /* 0x0000000700027c02 */ /* 0x010fd60008000f00 */
[----:B------:R1:W-:Y:S01]  /*4780*/  @P0 ATOMS.AND RZ, [UR8+0x14], R2 ;  /* 0x00001402ffff098c */ /* 0x0003e2000a800008 */
[----:B--2---:R-:W-:-:S05]  /*4790*/  IMAD.U32 R0, RZ, RZ, UR6 ;  /* 0x00000006ff007e24 */ /* 0x004fca000f8e00ff */
[----:B------:R1:W-:Y:S01]  /*47a0*/  @P0 ATOMS.AND RZ, [UR8+0x18], R0 ;  /* 0x00001800ffff098c */ /* 0x0003e2000a800008 */
[----:B------:R-:W-:Y:S05]  /*47b0*/  BRA `(.L_x_87) ;  /* 0x0000000000147947 */ /* 0x000fea0003800000 */
.L_x_86:
[----:B------:R-:W-:Y:S02]  /*47c0*/  MOV R2, 0x47e0 ;  /* 0x000047e000027802 */ /* 0x000fe40000000f00 */
[----:B---3-5:R-:W-:Y:S05]  /*47d0*/  CALL.REL.NOINC `($__internal_0_$__cuda_sm10x_tcgen05_guardrail_trap_col_being_dealloced_not_returned_by_alloc) ;  /* 0x0000004800647944 */ /* 0x028fea0003c00000 */
[----:B------:R-:W-:Y:S05]  /*47e0*/  BRA `(.L_x_87) ;  /* 0x0000000000087947 */ /* 0x000fea0003800000 */
.L_x_85:
[----:B------:R-:W-:Y:S02]  /*47f0*/  MOV R2, 0x4810 ;  /* 0x0000481000027802 */ /* 0x000fe40000000f00 */
[----:B---3-5:R-:W-:Y:S05]  /*4800*/  CALL.REL.NOINC `($__internal_2_$__cuda_sm10x_tcgen05_guardrail_trap_unallocated_columns_being_dealloced) ;  /* 0x0000004800707944 */ /* 0x028fea0003c00000 */
.L_x_87:
[----:B------:R-:W-:Y:S01]  /*4810*/  NOP ;  /* 0x0000000000007918 */ /* 0x000fe20000000000 */
[----:B------:R-:W-:Y:S05]  /*4820*/  EXIT ;  /* 0x000000000000794d */ /* 0x000fea0003800000 */
.L_x_69:
[----:B------:R-:W-:-:S09]  /*4830*/  UISETP.NE.OR UP0, UPT, UR17, 0x3, !UP3 ;  /* 0x000000031100788c */ /* 0x000fd2000df05670 */
[----:B------:R-:W-:Y:S05]  /*4840*/  BRA.U UP0, `(.L_x_88) ;  /* 0x0000000d00807547 */ /* 0x000fea000b800000 */
[----:B------:R-:W2:Y:S01]  /*4850*/  LDCU UR32, c[0x0][0x370] ;  /* 0x00006e00ff2077ac */ /* 0x000ea20008000800 */
[----:B------:R-:W3:Y:S01]  /*4860*/  LDC.64 R16, c[0x0][0x348] ;  /* 0x0000d200ff107b82 */ /* 0x000ee20000000a00 */
[----:B------:R-:W-:Y:S02]  /*4870*/  HFMA2 R13, -RZ, RZ, 0, 0 ;  /* 0x00000000ff0d7431 */ /* 0x000fe400000001ff */
[----:B------:R-:W-:Y:S01]  /*4880*/  IMAD.MOV.U32 R15, RZ, RZ, 0x1 ;  /* 0x00000001ff0f7424 */ /* 0x000fe200078e00ff */
[----:B------:R-:W2:Y:S01]  /*4890*/  LDCU.128 UR28, c[0x0][0xb10] ;  /* 0x00016200ff1c77ac */ /* 0x000ea20008000c00 */
[----:B------:R-:W-:Y:S01]  /*48a0*/  IMAD.MOV.U32 R14, RZ, RZ, RZ ;  /* 0x000000ffff0e7224 */ /* 0x000fe200078e00ff */
[----:B------:R-:W-:Y:S01]  /*48b0*/  MOV R7, 0x1000 ;  /* 0x0000100000077802 */ /* 0x000fe20000000f00 */
[----:B------:R-:W4:Y:S01]  /*48c0*/  LDCU UR27, c[0x0][0x374] ;  /* 0x00006e80ff1b77ac */ /* 0x000f220008000800 */
[----:B------:R-:W1:Y:S01]  /*48d0*/  LDC.64 R2, c[0x0][0x888] ;  /* 0x00022200ff027b82 */ /* 0x000e620000000a00 */
[----:B------:R-:W4:Y:S01]  /*48e0*/  LDCU UR15, c[0x0][0xb0c] ;  /* 0x00016180ff0f77ac */ /* 0x000f220008000800 */
[----:B------:R-:W3:Y:S06]  /*48f0*/  LDCU UR38, c[0x0][0xb20] ;  /* 0x00016400ff2677ac */ /* 0x000eec0008000800 */
[----:B------:R-:W1:Y:S01]  /*4900*/  LDC.64 R4, c[0x0][0x890] ;  /* 0x00022400ff047b82 */ /* 0x000e620000000a00 */
[----:B------:R-:W3:Y:S01]  /*4910*/  LDCU UR4, c[0x0][0xb30] ;  /* 0x00016600ff0477ac */ /* 0x000ee20008000800 */
[----:B------:R-:W-:Y:S01]  /*4920*/  UMOV UR21, 0x400 ;  /* 0x0000040000157882 */ /* 0x000fe20000000000 */
[----:B--2---:R-:W-:-:S02]  /*4930*/  UIMAD.WIDE.U32 UR6, UR32, UR28, URZ ;  /* 0x0000001c200672a5 */ /* 0x004fc4000f8e00ff */
[----:B----4-:R-:W-:Y:S02]  /*4940*/  UIMAD.WIDE.U32 UR8, UR27, UR31, URZ ;  /* 0x0000001f1b0872a5 */ /* 0x010fe4000f8e00ff */
[----:B------:R-:W-:Y:S02]  /*4950*/  ULEA UR21, UR45, UR21, 0x18 ;  /* 0x000000152d157291 */ /* 0x000fe4000f8ec0ff */
[----:B------:R-:W-:Y:S02]  /*4960*/  UPLOP3.LUT UP3, UPT, UPT, UPT, UPT, 0x40, 0x4 ;  /* 0x000000000004789c */ /* 0x000fe40003f6e870 */
[----:B------:R-:W-:Y:S01]  /*4970*/  UIADD3 UR33, UPT, UPT, UR21, 0x118, URZ ;  /* 0x0000011815217890 */ /* 0x000fe2000fffe0ff */
[----:B------:R-:W-:Y:S01]  /*4980*/  UMOV UR6, UR7 ;  /* 0x0000000700067c82 */ /* 0x000fe20008000000 */
[----:B------:R-:W-:Y:S01]  /*4990*/  UMOV UR34, UR9 ;  /* 0x0000000900227c82 */ /* 0x000fe20008000000 */
[----:B------:R-:W-:Y:S02]  /*49a0*/  UISETP.GE.AND UP0, UPT, UR42, 0x1, UPT ;  /* 0x000000012a00788c */ /* 0x000fe4000bf06270 */
[----:B------:R-:W-:Y:S01]  /*49b0*/  UISETP.NE.AND UP4, UPT, UR42, 0x1, UPT ;  /* 0x000000012a00788c */ /* 0x000fe2000bf85270 */
[----:B------:R-:W2:Y:S01]  /*49c0*/  LDCU.64 UR22, c[0x0][0xb28] ;  /* 0x00016500ff1677ac */ /* 0x000ea20008000a00 */
[----:B------:R-:W-:-:S02]  /*49d0*/  UISETP.NE.AND UP6, UPT, UR15, 0x1, UPT ;  /* 0x000000010f00788c */ /* 0x000fc4000bfc5270 */
[----:B------:R-:W-:Y:S02]  /*49e0*/  UISETP.NE.AND UP5, UPT, UR30, 0x1, UPT ;  /* 0x000000011e00788c */ /* 0x000fe4000bfa5270 */
[----:B------:R-:W-:Y:S02]  /*49f0*/  UIADD3 UR17, UPT, UPT, UR21, 0x110, URZ ;  /* 0x0000011015117890 */ /* 0x000fe4000fffe0ff */
[----:B------:R-:W-:Y:S02]  /*4a00*/  UPRMT UR33, UR45, 0x654, UR33 ;  /* 0x000006542d217896 */ /* 0x000fe40008000021 */
[----:B------:R-:W-:Y:S02]  /*4a10*/  USHF.R.U32.HI UR35, URZ, UR29, UR6 ;  /* 0x0000001dff237299 */ /* 0x000fe40008011606 */
[----:B---3--:R-:W-:Y:S02]  /*4a20*/  USHF.R.U32.HI UR34, URZ, UR38, UR34 ;  /* 0x00000026ff227299 */ /* 0x008fe40008011622 */
[----:B------:R-:W-:-:S11]  /*4a30*/  UISETP.NE.AND UP2, UPT, UR4, 0x1, UPT ;  /* 0x000000010400788c */ /* 0x000fd6000bf45270 */
.L_x_97:
[C---:B------:R-:W-:Y:S02]  /*4a40*/  LEA R12, R14.reuse, UR21, 0x3 ;  /* 0x000000150e0c7c11 */ /* 0x040fe4000f8e18ff */
[----:B------:R-:W-:Y:S02]  /*4a50*/  SHF.L.U32 R0, R13, 0x1f, RZ ;  /* 0x0000001f0d007819 */ /* 0x000fe400000006ff */
[----:B------:R-:W-:Y:S02]  /*4a60*/  LEA R8, R14, UR21, 0x4 ;  /* 0x000000150e087c11 */ /* 0x000fe4000f8e20ff */
[----:B---3--:R-:W3:Y:S02]  /*4a70*/  SYNCS.PHASECHK.TRANS64.TRYWAIT P0, [R12+URZ+0x140], R0 ;  /* 0x000140000c0075a7 */ /* 0x008ee400080011ff */
[----:B---3--:R-:W-:Y:S05]  /*4a80*/  @!P0 BRA `(.L_x_89) ;  /* 0x0000004000f48947 */ /* 0x008fea0003800000 */
.L_x_179:
[----:B------:R-:W4:Y:S01]  /*4a90*/  LDS.128 R8, [R8+0x1d0] ;  /* 0x0001d00008087984 */ /* 0x000f220000000c00 */
[----:B------:R-:W-:Y:S01]  /*4aa0*/  UISETP.GE.AND UP0, UPT, UR42, 0x1, UPT ;  /* 0x000000012a00788c */ /* 0x000fe2000bf06270 */
[----:B------:R-:W-:Y:S01]  /*4ab0*/  @!PT LDS RZ, [RZ] ;  /* 0x00000000fffff984 */ /* 0x000fe20000000800 */
[----:B------:R-:W-:Y:S01]  /*4ac0*/  @!PT LDS RZ, [RZ] ;  /* 0x00000000fffff984 */ /* 0x000fe20000000800 */
[----:B------:R-:W-:Y:S01]  /*4ad0*/  @!PT LDS RZ, [RZ] ;  /* 0x00000000fffff984 */ /* 0x000fe20000000800 */
[----:B------:R-:W-:Y:S01]  /*4ae0*/  @!PT LDS RZ, [RZ] ;  /* 0x00000000fffff984 */ /* 0x000fe20000000800 */
[----:B------:R1:W-:Y:S06]  /*4af0*/  MEMBAR.ALL.CTA ;  /* 0x0000000000007992 */ /* 0x0003ec0000008000 */
[----:B-1----:R-:W1:Y:S01]  /*4b00*/  FENCE.VIEW.ASYNC.S ;  /* 0x00000000000073c6 */ /* 0x002e620000000000 */
[----:B----4-:R-:W-:Y:S11]  /*4b10*/  LOP3.LUT P0, RZ, R10, 0x1, RZ, 0xc0, !PT ;  /* 0x000000010aff7812 */ /* 0x010ff6000780c0ff */
[----:B------:R-:W-:Y:S02]  /*4b20*/  @!UPT UIADD3 URZ, UPT, UPT, URZ, URZ, URZ ;  /* 0x000000fffffff290 */ /* 0x000fe4000fffe0ff */
[----:B-1----:R-:W-:Y:S01]  /*4b30*/  VOTEU.ANY UP1, P0 ;  /* 0x0000000000ff7886 */ /* 0x002fe20000020100 */
[----:B------:R-:W-:Y:S11]  /*4b40*/  PLOP3.LUT P0, PT, PT, PT, UP1, 0x80, 0x8 ;  /* 0x000000000008781c */ /* 0x000ff60003f0f018 */
[----:B------:R-:W-:Y:S02]  /*4b50*/  @!UPT UIADD3 URZ, UPT, UPT, URZ, URZ, URZ ;  /* 0x000000fffffff290 */ /* 0x000fe4000fffe0ff */
[----:B---3--:R-:W-:Y:S02]  /*4b60*/  @P0 SHF.R.U32.HI R0, RZ, 0x10, R9 ;  /* 0x00000010ff000819 */ /* 0x008fe40000011609 */
[----:B------:R-:W-:Y:S02]  /*4b70*/  @P0 MOV R6, R8 ;  /* 0x0000000800060202 */ /* 0x000fe40000000f00 */
[----:B------:R-:W-:Y:S01]  /*4b80*/  @P0 R2UR UR4, R0 ;  /* 0x00000000000402ca */ /* 0x000fe200000e0000 */
[----:B------:R-:W-:Y:S01]  /*4b90*/  VIADD R0, R12, 0x150 ;  /* 0x000001500c007836 */ /* 0x000fe20000000000 */
[----:B------:R-:W-:Y:S02]  /*4ba0*/  @P0 LOP3.LUT R8, R9, 0xffff, RZ, 0xc0, !PT ;  /* 0x0000ffff09080812 */ /* 0x000fe400078ec0ff */
[----:B------:R-:W-:Y:S02]  /*4bb0*/  @P0 R2UR UR6, R6 ;  /* 0x00000000060602ca */ /* 0x000fe400000e0000 */
[----:B------:R-:W-:Y:S02]  /*4bc0*/  PRMT R0, RZ, 0x654, R0 ;  /* 0x00000654ff007816 */ /* 0x000fe40000000000 */
[----:B------:R-:W-:Y:S02]  /*4bd0*/  @P0 R2UR UR5, R8 ;  /* 0x00000000080502ca */ /* 0x000fe400000e0000 */
[----:B------:R1:W-:Y:S03]  /*4be0*/  SYNCS.ARRIVE.TRANS64.RED.A1T0 RZ, [R0+URZ], RZ ;  /* 0x000000ff00ff79a7 */ /* 0x0003e600081004ff */
[----:B------:R-:W-:Y:S04]  /*4bf0*/  @UP1 UMOV UR26, UR4 ;  /* 0x00000004001a1c82 */ /* 0x000fe80008000000 */
[----:B------:R-:W-:Y:S04]  /*4c00*/  @UP1 UMOV UR14, UR6 ;  /* 0x00000006000e1c82 */ /* 0x000fe80008000000 */
[----:B------:R-:W-:Y:S01]  /*4c10*/  @UP1 UMOV UR13, UR5 ;  /* 0x00000005000d1c82 */ /* 0x000fe20008000000 */
[----:B------:R-:W-:Y:S05]  /*4c20*/  BRA.U !UP0, `(.L_x_90) ;  /* 0x0000000108a47547 */ /* 0x000fea000b800000 */
[----:B------:R-:W-:Y:S02]  /*4c30*/  UIMAD.WIDE.U32 UR8, UR13, UR31, URZ ;  /* 0x0000001f0d0872a5 */ /* 0x000fe4000f8e00ff */
[----:B------:R-:W-:Y:S02]  /*4c40*/  UIMAD.WIDE.U32 UR10, UR14, UR28, URZ ;  /* 0x0000001c0e0a72a5 */ /* 0x000fe4000f8e00ff */
[----:B------:R-:W-:Y:S02]  /*4c50*/  USEL UR4, UR27, UR34, !UP5 ;  /* 0x000000221b047287 */ /* 0x000fe4000e800000 */
[----:B------:R-:W-:Y:S02]  /*4c60*/  USEL UR7, UR32, UR35, !UP6 ;  /* 0x0000002320077287 */ /* 0x000fe4000f000000 */
[----:B--2---:R-:W-:Y:S02]  /*4c70*/  UIMAD.WIDE.U32 UR18, UR4, UR22, URZ ;  /* 0x00000016041272a5 */ /* 0x004fe4000f8e00ff */
[----:B------:R-:W-:Y:S01]  /*4c80*/  UIMAD.WIDE.U32 UR24, UR7, UR22, URZ ;  /* 0x00000016071872a5 */ /* 0x000fe2000f8e00ff */
[----:B------:R-:W-:Y:S02]  /*4c90*/  UMOV UR5, UR9 ;  /* 0x0000000900057c82 */ /* 0x000fe40008000000 */
[----:B------:R-:W-:Y:S03]  /*4ca0*/  USHF.R.U32.HI UR6, URZ, UR38, UR5 ;  /* 0x00000026ff067299 */ /* 0x000fe60008011605 */
[----:B------:R-:W-:Y:S01]  /*4cb0*/  UMOV UR5, UR11 ;  /* 0x0000000b00057c82 */ /* 0x000fe20008000000 */
[----:B------:R-:W-:Y:S02]  /*4cc0*/  USEL UR6, UR13, UR6, !UP5 ;  /* 0x000000060d067287 */ /* 0x000fe4000e800000 */
[----:B------:R-:W-:Y:S02]  /*4cd0*/  USHF.R.U32.HI UR8, URZ, UR29, UR5 ;  /* 0x0000001dff087299 */ /* 0x000fe40008011605 */
[----:B------:R-:W-:Y:S01]  /*4ce0*/  UIMAD.WIDE.U32 UR10, UR6, UR22, URZ ;  /* 0x00000016060a72a5 */ /* 0x000fe2000f8e00ff */
[----:B------:R-:W-:Y:S02]  /*4cf0*/  UMOV UR5, UR19 ;  /* 0x0000001300057c82 */ /* 0x000fe40008000000 */
[----:B------:R-:W-:Y:S03]  /*4d00*/  @UP4 USHF.R.U32.HI UR4, URZ, UR23, UR5 ;  /* 0x00000017ff044299 */ /* 0x000fe60008011605 */
[----:B------:R-:W-:Y:S01]  /*4d10*/  UMOV UR5, UR25 ;  /* 0x0000001900057c82 */ /* 0x000fe20008000000 */
[----:B------:R-:W-:Y:S02]  /*4d20*/  UIMAD UR4, UR42, UR4, URZ ;  /* 0x000000042a0472a4 */ /* 0x000fe4000f8e02ff */
[----:B------:R-:W-:Y:S02]  /*4d30*/  @UP4 USHF.R.U32.HI UR7, URZ, UR23, UR5 ;  /* 0x00000017ff074299 */ /* 0x000fe40008011605 */
[----:B------:R-:W-:Y:S02]  /*4d40*/  USEL UR5, UR14, UR8, !UP6 ;  /* 0x000000080e057287 */ /* 0x000fe4000f000000 */
[----:B------:R-:W-:Y:S02]  /*4d50*/  UIMAD UR8, UR42, UR7, URZ ;  /* 0x000000072a0872a4 */ /* 0x000fe4000f8e02ff */
[----:B------:R-:W-:Y:S03]  /*4d60*/  UISETP.GE.AND UP0, UPT, UR6, UR4, UPT ;  /* 0x000000040600728c */ /* 0x000fe6000bf06270 */
[----:B------:R-:W-:Y:S01]  /*4d70*/  UMOV UR4, UR11 ;  /* 0x0000000b00047c82 */ /* 0x000fe20008000000 */
[----:B------:R-:W-:Y:S02]  /*4d80*/  UISETP.GE.OR UP0, UPT, UR5, UR8, UP0 ;  /* 0x000000080500728c */ /* 0x000fe40008706670 */
[----:B------:R-:W-:Y:S02]  /*4d90*/  USHF.R.U32.HI UR4, URZ, UR23, UR4 ;  /* 0x00000017ff047299 */ /* 0x000fe40008011604 */
[----:B------:R-:W-:Y:S02]  /*4da0*/  UIMAD.WIDE.U32 UR8, UR5, UR22, URZ ;  /* 0x00000016050872a5 */ /* 0x000fe4000f8e00ff */
[----:B------:R-:W-:Y:S04]  /*4db0*/  USEL UR10, UR6, UR4, !UP4 ;  /* 0x00000004060a7287 */ /* 0x000fe8000e000000 */
[----:B------:R-:W-:Y:S01]  /*4dc0*/  UIADD3 UR11, UPT, UPT, -UR10, URZ, URZ ;  /* 0x000000ff0a0b7290 */ /* 0x000fe2000fffe1ff */
[----:B------:R-:W-:Y:S02]  /*4dd0*/  @!UP0 UMOV UR4, UR9 ;  /* 0x0000000900048c82 */ /* 0x000fe40008000000 */
[----:B------:R-:W-:Y:S02]  /*4de0*/  @!UP0 USHF.R.U32.HI UR4, URZ, UR23, UR4 ;  /* 0x00000017ff048299 */ /* 0x000fe40008011604 */
[----:B------:R-:W-:Y:S02]  /*4df0*/  UIMAD UR8, UR42, UR11, UR6 ;  /* 0x0000000b2a0872a4 */ /* 0x000fe4000f8e0206 */
[----:B------:R-:W-:Y:S04]  /*4e00*/  @!UP0 USEL UR4, UR5, UR4, !UP4 ;  /* 0x0000000405048287 */ /* 0x000fe8000e000000 */
[----:B------:R-:W-:Y:S02]  /*4e10*/  @!UP0 UIMAD UR8, UR7, UR8, UR4 ;  /* 0x00000008070882a4 */ /* 0x000fe4000f8e0204 */
[----:B------:R-:W-:Y:S02]  /*4e20*/  @!UP0 UIADD3 UR9, UPT, UPT, UR10, -UR4, URZ ;  /* 0x800000040a098290 */ /* 0x000fe4000fffe0ff */
[----:B------:R-:W-:Y:S02]  /*4e30*/  UIADD3 UR4, UPT, UPT, -UR5, URZ, URZ ;  /* 0x000000ff05047290 */ /* 0x000fe4000fffe1ff */
[----:B------:R-:W-:Y:S02]  /*4e40*/  UIADD3 UR7, UPT, UPT, -UR6, URZ, URZ ;  /* 0x000000ff06077290 */ /* 0x000fe4000fffe1ff */
[----:B------:R-:W-:Y:S02]  /*4e50*/  @!UP0 UIMAD UR6, UR9, UR42, UR5 ;  /* 0x0000002a090682a4 */ /* 0x000fe4000f8e0205 */
[----:B------:R-:W-:Y:S02]  /*4e60*/  UIMAD UR14, UR15, UR4, UR14 ;  /* 0x000000040f0e72a4 */ /* 0x000fe4000f8e020e */
[----:B------:R-:W-:Y:S01]  /*4e70*/  UIMAD UR13, UR30, UR7, UR13 ;  /* 0x000000071e0d72a4 */ /* 0x000fe2000f8e020d */
[----:B------:R-:W-:Y:S02]  /*4e80*/  @!UP0 UMOV UR5, UR8 ;  /* 0x0000000800058c82 */ /* 0x000fe40008000000 */
[----:B------:R-:W-:Y:S02]  /*4e90*/  UIMAD UR14, UR5, UR15, UR14 ;  /* 0x0000000f050e72a4 */ /* 0x000fe4000f8e020e */
[----:B------:R-:W-:Y:S11]  /*4ea0*/  UIMAD UR13, UR6, UR30, UR13 ;  /* 0x0000001e060d72a4 */ /* 0x000ff6000f8e020d */
[----:B------:R-:W-:Y:S01]  /*4eb0*/  @!UPT UIADD3 URZ, UPT, UPT, URZ, URZ, URZ ;  /* 0x000000fffffff290 */ /* 0x000fe2000fffe0ff */
.L_x_90:
[----:B------:R-:W3:Y:S01]  /*4ec0*/  @!UP2 LDCU.128 UR8, c[0x0][0xb10] ;  /* 0x00016200ff08a7ac */ /* 0x000ee20008000c00 */
[C---:B------:R-:W-:Y:S02]  /*4ed0*/  ISETP.NE.U32.AND P1, PT, R4.reuse, RZ, PT ;  /* 0x000000ff0400720c */ /* 0x040fe40003f25070 */
[----:B------:R-:W-:Y:S02]  /*4ee0*/  ISETP.NE.U32.AND P0, PT, R4, RZ, PT ;  /* 0x000000ff0400720c */ /* 0x000fe40003f05070 */
[C---:B------:R-:W-:Y:S02]  /*4ef0*/  ISETP.NE.AND.EX P1, PT, R5.reuse, RZ, PT, P1 ;  /* 0x000000ff0500720c */ /* 0x040fe40003f25310 */
[----:B------:R-:W-:Y:S01]  /*4f00*/  ISETP.NE.AND.EX P0, PT, R5, RZ, PT, P0 ;  /* 0x000000ff0500720c */ /* 0x000fe20003f05300 */
[----:B------:R-:W4:Y:S01]  /*4f10*/  @!UP2 LDCU UR5, c[0x0][0xb0c] ;  /* 0x00016180ff05a7ac */ /* 0x000f220008000800 */
[----:B------:R-:W-:Y:S01]  /*4f20*/  SHF.L.U32 R9, R15, 0x1f, RZ ;  /* 0x0000001f0f097819 */ /* 0x000fe200000006ff */
[----:B------:R-:W-:Y:S02]  /*4f30*/  USHF.L.U32 UR19, UR16, 0x6, URZ ;  /* 0x0000000610137899 */ /* 0x000fe400080006ff */
[----:B------:R-:W-:Y:S02]  /*4f40*/  USHF.L.U32 UR18, UR20, 0x7, URZ ;  /* 0x0000000714127899 */ /* 0x000fe400080006ff */
[----:B---3--:R-:W-:Y:S07]  /*4f50*/  UIMAD.WIDE.U32 UR6, UR14, UR8, URZ ;  /* 0x000000080e0672a5 */ /* 0x008fee000f8e00ff */
[----:B------:R-:W-:Y:S01]  /*4f60*/  @!UP2 UMOV UR4, UR7 ;  /* 0x000000070004ac82 */ /* 0x000fe20008000000 */
[----:B----4-:R-:W-:Y:S02]  /*4f70*/  @!UP2 UISETP.NE.AND UP0, UPT, UR5, 0x1, UPT ;  /* 0x000000010500a88c */ /* 0x010fe4000bf05270 */
[----:B------:R-:W-:Y:S02]  /*4f80*/  @!UP2 USHF.R.U32.HI UR4, URZ, UR9, UR4 ;  /* 0x00000009ff04a299 */ /* 0x000fe40008011604 */
[----:B------:R-:W-:Y:S02]  /*4f90*/  UIMAD.WIDE.U32 UR6, UR13, UR11, URZ ;  /* 0x0000000b0d0672a5 */ /* 0x000fe4000f8e00ff */
[----:B------:R-:W-:Y:S02]  /*4fa0*/  @!UP2 USEL UR8, UR14, UR4, !UP0 ;  /* 0x000000040e08a287 */ /* 0x000fe4000c000000 */
[----:B------:R-:W-:Y:S03]  /*4fb0*/  @!UP2 UISETP.NE.AND UP0, UPT, UR10, 0x1, UPT ;  /* 0x000000010a00a88c */ /* 0x000fe6000bf05270 */
[----:B------:R-:W-:Y:S02]  /*4fc0*/  @!UP2 UMOV UR6, UR7 ;  /* 0x000000070006ac82 */ /* 0x000fe40008000000 */
[----:B------:R-:W3:Y:S02]  /*4fd0*/  @!UP2 LDCU UR4, c[0x0][0xb20] ;  /* 0x00016400ff04a7ac */ /* 0x000ee40008000800 */
[----:B---3--:R-:W-:Y:S04]  /*4fe0*/  @!UP2 USHF.R.U32.HI UR6, URZ, UR4, UR6 ;  /* 0x00000004ff06a299 */ /* 0x008fe80008011606 */
[----:B------:R-:W-:Y:S04]  /*4ff0*/  @!UP2 USEL UR6, UR13, UR6, !UP0 ;  /* 0x000000060d06a287 */ /* 0x000fe8000c000000 */
[----:B------:R-:W-:Y:S02]  /*5000*/  @!UP2 UIADD3 UR4, UPT, UPT, -UR8, UR6, URZ ;  /* 0x000000060804a290 */ /* 0x000fe4000fffe1ff */
[----:B------:R-:W-:Y:S02]  /*5010*/  @!UP2 UIADD3 UR6, UPT, UPT, UR8, -UR6, URZ ;  /* 0x800000060806a290 */ /* 0x000fe4000fffe0ff */
[----:B------:R-:W-:Y:S02]  /*5020*/  @!UP2 UIMAD UR14, UR4, UR5, UR14 ;  /* 0x00000005040ea2a4 */ /* 0x000fe4000f8e020e */
[----:B------:R-:W-:Y:S01]  /*5030*/  @!UP2 UIMAD UR13, UR6, UR10, UR13 ;  /* 0x0000000a060da2a4 */ /* 0x000fe2000f8e020d */
[----:B------:R-:W-:Y:S11]  /*5040*/  BRA.U UP3, `(.L_x_91) ;  /* 0x0000000103107547 */ /* 0x000ff6000b800000 */
[----:B------:R-:W-:Y:S04]  /*5050*/  MOV R6, UR37 ;  /* 0x0000002500067c02 */ /* 0x000fe80008000f00 */
[----:B------:R-:W-:Y:S04]  /*5060*/  SHF.L.U32 R6, R6, 0x1f, RZ ;  /* 0x0000001f06067819 */ /* 0x000fe800000006ff */
[----:B------:R-:W3:Y:S02]  /*5070*/  SYNCS.PHASECHK.TRANS64.TRYWAIT P2, [UR21+0x138], R6 ;  /* 0x00013806ff0075a7 */ /* 0x000ee40008041115 */
[----:B---3--:R-:W-:Y:S05]  /*5080*/  @!P2 BRA `(.L_x_92) ;  /* 0x0000003c0088a947 */ /* 0x008fea0003800000 */
.L_x_91:
[----:B------:R-:W-:Y:S05]  /*5090*/  @!P1 BRA `(.L_x_93) ;  /* 0x0000000000309947 */ /* 0x000fea0003800000 */
[----:B------:R-:W-:Y:S01]  /*50a0*/  ISETP.NE.U32.AND P1, PT, R2, RZ, PT ;  /* 0x000000ff0200720c */ /* 0x000fe20003f25070 */
[----:B------:R-:W3:Y:S01]  /*50b0*/  LDCU.64 UR4, c[0x0][0x358] ;  /* 0x00006b00ff0477ac */ /* 0x000ee20008000a00 */
[----:B------:R-:W-:Y:S02]  /*50c0*/  IMAD.MOV.U32 R74, RZ, RZ, 0x1 ;  /* 0x00000001ff4a7424 */ /* 0x000fe400078e00ff */
[----:B------:R-:W-:Y:S11]  /*50d0*/  ISETP.NE.AND.EX P1, PT, R3, RZ, PT, P1 ;  /* 0x000000ff0300720c */ /* 0x000ff60003f25310 */
[----:B------:R-:W-:Y:S02]  /*50e0*/  @!UPT UIADD3 URZ, UPT, UPT, URZ, URZ, URZ ;  /* 0x000000fffffff290 */ /* 0x000fe4000fffe0ff */
[----:B------:R-:W4:Y:S01]  /*50f0*/  @P1 LDC.64 R10, c[0x0][0x888] ;  /* 0x00022200ff0a1b82 */ /* 0x000f220000000a00 */
[----:B-1----:R-:W-:Y:S04]  /*5100*/  @P1 IMAD R0, R4, UR36, RZ ;  /* 0x0000002404001c24 */ /* 0x002fe8000f8e02ff */
[----:B----4-:R-:W-:Y:S04]  /*5110*/  @P1 IMAD.WIDE R10, R0, 0x4, R10 ;  /* 0x00000004000a1825 */ /* 0x010fe800078e020a */
[----:B------:R-:W-:Y:S01]  /*5120*/  HFMA2 R0, -RZ, RZ, 0, 5.9604644775390625e-08 ;  /* 0x00000001ff007431 */ /* 0x000fe200000001ff */
[----:B---3-5:R3:W5:Y:S04]  /*5130*/  @P1 LDG.E R40, desc[UR4][R10.64] ;  /* 0x000000040a281981 */ /* 0x028768000c1e1900 */
[----:B------:R-:W-:Y:S01]  /*5140*/  @!P1 PRMT R74, R0, 0x7610, R74 ;  /* 0x00007610004a9816 */ /* 0x000fe2000000004a */
[----:B---3--:R-:W4:Y:S06]  /*5150*/  @!P1 LDC R40, c[0x0][0x880] ;  /* 0x00022000ff289b82 */ /* 0x008f2c0000000800 */
.L_x_93:
[----:B----45:R-:W-:Y:S01]  /*5160*/  @!P0 ISETP.EQ.AND P1, PT, R40, RZ, PT ;  /* 0x000000ff2800820c */ /* 0x030fe20003f22270 */
[----:B------:R-:W-:Y:S01]  /*5170*/  @!UPT UIADD3 URZ, UPT, UPT, URZ, URZ, URZ ;  /* 0x000000fffffff290 */ /* 0x000fe2000fffe0ff */
[----:B------:R-:W-:Y:S11]  /*5180*/  @!P0 BRA `(.L_x_94) ;  /* 0x0000000000188947 */ /* 0x000ff60003800000 */
[----:B------:R-:W-:Y:S02]  /*5190*/  LOP3.LUT P0, RZ, R74, 0xff, RZ, 0xc0, !PT ;  /* 0x000000ff4aff7812 */ /* 0x000fe4000780c0ff */
[----:B------:R-:W-:Y:S04]  /*51a0*/  ISETP.NE.U32.AND P1, PT, R2, RZ, PT ;  /* 0x000000ff0200720c */ /* 0x000fe80003f25070 */
[----:B------:R-:W-:Y:S04]  /*51b0*/  ISETP.NE.AND.EX P1, PT, R3, RZ, PT, P1 ;  /* 0x000000ff0300720c */ /* 0x000fe80003f25310 */
[----:B------:R-:W-:Y:S03]  /*51c0*/  PLOP3.LUT P1, PT, P1, PT, PT, 0x8, 0x80 ;  /* 0x000000000080781c */ /* 0x000fe60000f2e170 */
[----:B------:R-:W-:Y:S11]  /*51d0*/  @P0 ISETP.EQ.AND P1, PT, R40, RZ, PT ;  /* 0x000000ff2800020c */ /* 0x000ff60003f22270 */
[----:B------:R-:W-:Y:S02]  /*51e0*/  @!UPT UIADD3 URZ, UPT, UPT, URZ, URZ, URZ ;  /* 0x000000fffffff290 */ /* 0x000fe4000fffe0ff */
.L_x_94:
[----:B------:R-:W3:Y:S01]  /*51f0*/  SYNCS.PHASECHK.TRANS64.TRYWAIT P2, [UR21+0x120], R9 ;  /* 0x00012009ff0075a7 */ /* 0x000ee20008041115 */
[----:B------:R-:W-:Y:S04]  /*5200*/  ELECT P0, URZ, PT ;  /* 0x0000000000ff782f */ /* 0x000fe80003800000 */
[----:B------:R-:W-:Y:S11]  /*5210*/  PLOP3.LUT P1, PT, P1, P0, PT, 0xf2, 0x2f ;  /* 0x00000000002f781c */ /* 0x000ff60000f21e72 */
[----:B------:R-:W-:Y:S02]  /*5220*/  @!UPT UIADD3 URZ, UPT, UPT, URZ, URZ, URZ ;  /* 0x000000fffffff290 */ /* 0x000fe4000fffe0ff */
[----:B------:R-:W-:Y:S05]  /*5230*/  @!P1 IADD3 R8, P0, PT, R16, 0x580, RZ ;  /* 0x0000058010089810 */ /* 0x000fea0007f1e0ff */
[----:B-1----:R-:W-:Y:S01]  /*5240*/  @!P1 IMAD.X R6, RZ, RZ, R17, P0 ;  /* 0x000000ffff069224 */ /* 0x002fe200000e0611 */
[----:B---3--:R-:W-:Y:S07]  /*5250*/  @!P2 BRA `(.L_x_95) ;  /* 0x0000003c002ca947 */ /* 0x008fee0003800000 */
.L_x_182:
[----:B------:R-:W-:Y:S01]  /*5260*/  @!P1 R2UR UR5, R8 ;  /* 0x00000000080592ca */ /* 0x000fe200000e0000 */
[----:B------:R-:W-:Y:S01]  /*5270*/  VOTEU.ALL UP0, P1 ;  /* 0x0000000000ff7886 */ /* 0x000fe20000800000 */
[----:B------:R-:W-:Y:S01]  /*5280*/  @!P1 R2UR UR4, R6 ;  /* 0x00000000060492ca */ /* 0x000fe200000e0000 */
[----:B-1----:R-:W-:Y:S01]  /*5290*/  @!P1 IMAD.MOV.U32 R0, RZ, RZ, 0x1000 ;  /* 0x00001000ff009424 */ /* 0x002fe200078e00ff */
[----:B------:R-:W-:Y:S01]  /*52a0*/  UMOV UR8, 0x0 ;  /* 0x0000000000087882 */ /* 0x000fe20000000000 */
[----:B------:R-:W-:Y:S01]  /*52b0*/  UMOV UR9, 0x10000000 ;  /* 0x1000000000097882 */ /* 0x000fe20000000000 */
[----:B------:R-:W-:Y:S01]  /*52c0*/  @!UP0 UIADD3 UR16, UPT, UPT, UR21, 0x200, URZ ;  /* 0x0000020015108890 */ /* 0x000fe2000fffe0ff */
[----:B------:R-:W-:Y:S01]  /*52d0*/  VIADD R14, R14, 0x1 ;  /* 0x000000010e0e7836 */ /* 0x000fe20000000000 */
[----:B------:R-:W-:Y:S01]  /*52e0*/  VOTEU.ALL UP0, P1 ;  /* 0x0000000000ff7886 */ /* 0x000fe20000800000 */
[----:B------:R-:W-:Y:S01]  /*52f0*/  UMOV UR20, UR36 ;  /* 0x0000002400147c82 */ /* 0x000fe20008000000 */
[----:B------:R-:W-:Y:S03]  /*5300*/  UPRMT UR6, UR45, 0x654, UR17 ;  /* 0x000006542d067896 */ /* 0x000fe60008000011 */
[----:B------:R-:W-:Y:S02]  /*5310*/  IMAD.U32 R10, RZ, RZ, UR5 ;  /* 0x00000005ff0a7e24 */ /* 0x000fe4000f8e00ff */
[----:B------:R-:W-:Y:S03]  /*5320*/  IMAD.U32 R11, RZ, RZ, UR4 ;  /* 0x00000004ff0b7e24 */ /* 0x000fe6000f8e00ff */
[----:B------:R-:W-:Y:S02]  /*5330*/  @!P1 R2UR UR4, R10 ;  /* 0x000000000a0492ca */ /* 0x000fe400000e0000 */
[----:B------:R-:W-:Y:S11]  /*5340*/  @!P1 R2UR UR5, R11 ;  /* 0x000000000b0592ca */ /* 0x000ff600000e0000 */
[----:B------:R-:W-:Y:S02]  /*5350*/  @!UPT UIADD3 URZ, UPT, UPT, URZ, URZ, URZ ;  /* 0x000000fffffff290 */ /* 0x000fe4000fffe0ff */
[----:B------:R1:W-:Y:S01]  /*5360*/  @!UP0 UTMALDG.3D [UR16], [UR4], desc[UR8] ;  /* 0x00000810040085b4 */ /* 0x0003e20008011000 */
[----:B------:R1:W-:Y:S01]  /*5370*/  @!P1 SYNCS.ARRIVE.TRANS64.RED.A0TR RZ, [UR21+0x110], R0 ;  /* 0x00011000ffff99a7 */ /* 0x0003e20008300415 */
[----:B------:R-:W-:Y:S01]  /*5380*/  SYNCS.ARRIVE.TRANS64.RED.A1T0 RZ, [UR6], RZ ;  /* 0x000000ffffff79a7 */ /* 0x000fe20008100406 */
[----:B------:R-:W3:Y:S02]  /*5390*/  SYNCS.PHASECHK.TRANS64.TRYWAIT P0, [UR21+0x128], R9 ;  /* 0x00012809ff0075a7 */ /* 0x000ee40008001115 */
[----:B-1-3--:R-:W-:Y:S05]  /*53a0*/  @!P0 BRA `(.L_x_96) ;  /* 0x0000003800f08947 */ /* 0x00afea0003800000 */
.L_x_184:
[----:B------:R-:W-:Y:S01]  /*53b0*/  @!P1 IADD3 R6, P0, PT, R16, 0x580, RZ ;  /* 0x0000058010069810 */ /* 0x000fe20007f1e0ff */
[----:B------:R-:W-:Y:S01]  /*53c0*/  VOTEU.ALL UP0, P1 ;  /* 0x0000000000ff7886 */ /* 0x000fe20000800000 */
[----:B------:R-:W-:Y:S01]  /*53d0*/  UMOV UR6, 0x0 ;  /* 0x0000000000067882 */ /* 0x000fe20000000000 */
[----:B------:R-:W-:Y:S01]  /*53e0*/  UMOV UR7, 0x10000000 ;  /* 0x1000000000077882 */ /* 0x000fe20000000000 */
[----:B------:R-:W-:Y:S01]  /*53f0*/  @!P1 R2UR UR5, R6 ;  /* 0x00000000060592ca */ /* 0x000fe200000e0000 */
[----:B-1----:R-:W-:Y:S01]  /*5400*/  @!P1 IMAD.X R0, RZ, RZ, R17, P0 ;  /* 0x000000ffff009224 */ /* 0x002fe200000e0611 */
[----:B------:R-:W-:Y:S01]  /*5410*/  @!UP0 UIADD3 UR10, UPT, UPT, UR18, 0x40, URZ ;  /* 0x00000040120a8890 */ /* 0x000fe2000fffe0ff */
[----:B------:R-:W-:Y:S01]  /*5420*/  R2UR UR16, R76 ;  /* 0x000000004c1072ca */ /* 0x000fe200000e0000 */
[----:B------:R-:W-:Y:S01]  /*5430*/  @!UP0 UIADD3 UR8, UPT, UPT, UR21, 0x1200, URZ ;  /* 0x0000120015088890 */ /* 0x000fe2000fffe0ff */
[----:B------:R-:W-:Y:S01]  /*5440*/  ISETP.NE.AND P0, PT, R14, 0x2, PT ;  /* 0x000000020e00780c */ /* 0x000fe20003f05270 */
[----:B------:R-:W-:Y:S01]  /*5450*/  @!UP0 UIADD3 UR9, UPT, UPT, UR21, 0x118, URZ ;  /* 0x0000011815098890 */ /* 0x000fe2000fffe0ff */
[----:B------:R-:W-:Y:S01]  /*5460*/  @!P1 R2UR UR4, R0 ;  /* 0x00000000000492ca */ /* 0x000fe200000e0000 */
[----:B------:R-:W-:Y:S01]  /*5470*/  VOTEU.ALL UP0, P1 ;  /* 0x0000000000ff7886 */ /* 0x000fe20000800000 */
[----:B------:R-:W-:Y:S01]  /*5480*/  UMOV UR11, UR19 ;  /* 0x00000013000b7c82 */ /* 0x000fe20008000000 */
[----:B------:R-:W-:Y:S01]  /*5490*/  UMOV UR12, UR36 ;  /* 0x00000024000c7c82 */ /* 0x000fe20008000000 */
[----:B------:R-:W-:Y:S01]  /*54a0*/  SEL R0, RZ, 0x1, P0 ;  /* 0x00000001ff007807 */ /* 0x000fe20000000000 */
[----:B------:R-:W-:Y:S01]  /*54b0*/  UPLOP3.LUT UP3, UPT, UPT, UPT, UPT, 0x80, 0x8 ;  /* 0x000000000008789c */ /* 0x000fe20003f6f070 */
[----:B------:R-:W-:Y:S01]  /*54c0*/  IMAD.U32 R8, RZ, RZ, UR5 ;  /* 0x00000005ff087e24 */ /* 0x000fe2000f8e00ff */
[----:B------:R-:W-:Y:S01]  /*54d0*/  LOP3.LUT R15, R15, 0x1, RZ, 0x3c, !PT ;  /* 0x000000010f0f7812 */ /* 0x000fe200078e3cff */
[----:B------:R-:W-:Y:S01]  /*54e0*/  UMOV UR36, UR26 ;  /* 0x0000001a00247c82 */ /* 0x000fe20008000000 */
[----:B------:R-:W-:Y:S01]  /*54f0*/  LOP3.LUT R13, R13, R0, RZ, 0x3c, !PT ;  /* 0x000000000d0d7212 */ /* 0x000fe200078e3cff */
[----:B------:R-:W-:Y:S01]  /*5500*/  UIADD3 UR20, UPT, UPT, UR13, UR16, URZ ;  /* 0x000000100d147290 */ /* 0x000fe2000fffe0ff */
[----:B------:R-:W-:Y:S01]  /*5510*/  SEL R14, R14, RZ, P0 ;  /* 0x000000ff0e0e7207 */ /* 0x000fe20000000000 */
[----:B------:R-:W-:Y:S01]  /*5520*/  UIADD3 UR16, UPT, UPT, UR14, UR63, URZ ;  /* 0x0000003f0e107290 */ /* 0x000fe2000fffe0ff */
[----:B------:R-:W-:Y:S01]  /*5530*/  IMAD.U32 R9, RZ, RZ, UR4 ;  /* 0x00000004ff097e24 */ /* 0x000fe2000f8e00ff */
[----:B------:R-:W-:Y:S04]  /*5540*/  @!P1 R2UR UR4, R8 ;  /* 0x00000000080492ca */ /* 0x000fe800000e0000 */
[----:B------:R-:W-:Y:S11]  /*5550*/  @!P1 R2UR UR5, R9 ;  /* 0x00000000090592ca */ /* 0x000ff600000e0000 */
[----:B------:R-:W-:Y:S02]  /*5560*/  @!UPT UIADD3 URZ, UPT, UPT, URZ, URZ, URZ ;  /* 0x000000fffffff290 */ /* 0x000fe4000fffe0ff */
[----:B------:R3:W-:Y:S01]  /*5570*/  @!UP0 UTMALDG.3D [UR8], [UR4], desc[UR6] ;  /* 0x00000608040085b4 */ /* 0x0007e20008011000 */
[----:B------:R3:W-:Y:S01]  /*5580*/  @!P1 SYNCS.ARRIVE.TRANS64.RED.A0TR RZ, [UR21+0x118], R7 ;  /* 0x00011807ffff99a7 */ /* 0x0007e20008300415 */
[----:B------:R-:W-:Y:S01]  /*5590*/  SYNCS.ARRIVE.TRANS64.RED.A1T0 RZ, [UR33], RZ ;  /* 0x000000ffffff79a7 */ /* 0x000fe20008100421 */
[----:B------:R-:W-:Y:S05]  /*55a0*/  BRA.U UP1, `(.L_x_97) ;  /* 0xfffffff501247547 */ /* 0x000fea000b83ffff */
[----:B------:R-:W-:-:S04]  /*55b0*/  SHF.L.U32 R2, R15, 0x1f, RZ ;  /* 0x0000001f0f027819 */ /* 0x000fc800000006ff */
[----:B------:R-:W1:Y:S02]  /*55c0*/  SYNCS.PHASECHK.TRANS64.TRYWAIT P0, [UR21+0x120], R2 ;  /* 0x00012002ff0075a7 */ /* 0x000e640008001115 */
[----:B-1----:R-:W-:Y:S05]  /*55d0*/  @!P0 BRA `(.L_x_98) ;  /* 0x00000038007c8947 */ /* 0x002fea0003800000 */
.L_x_186:
[----:B-1----:R-:W-:-:S07]  /*55e0*/  MOV R0, UR21 ;  /* 0x0000001500007c02 */ /* 0x002fce0008000f00 */
.L_x_99:
[----:B-1----:R-:W-:-:S04]  /*55f0*/  SHF.L.U32 R2, R15, 0x1f, RZ ;  /* 0x0000001f0f027819 */ /* 0x002fc800000006ff */
[----:B------:R1:W4:Y:S03]  /*5600*/  SYNCS.PHASECHK.TRANS64.TRYWAIT P0, [R0+URZ+0x128], R2 ;  /* 0x00012802000075a7 */ /* 0x00032600080011ff */
[----:B----4-:R-:W-:Y:S05]  /*5610*/  @!P0 NANOSLEEP.SYNCS 0x989680 ;  /* 0x009896800000895d */ /* 0x010fea0003900000 */
[----:B------:R-:W4:Y:S02]  /*5620*/  @!P0 SYNCS.PHASECHK.TRANS64 P0, [R0+URZ+0x128], R2 ;  /* 0x00012802000085a7 */ /* 0x000f2400080010ff */
[----:B--234-:R-:W-:Y:S05]  /*5630*/  @P0 EXIT ;  /* 0x000000000000094d */ /* 0x01cfea0003800000 */
[----:B------:R-:W-:Y:S05]  /*5640*/  BRA `(.L_x_99) ;  /* 0xfffffffc00e87947 */ /* 0x000fea000383ffff */
.L_x_88:
[----:B------:R-:W-:-:S06]  /*5650*/  UISETP.GE.AND UP0, UPT, UR17, 0x4, UPT ;  /* 0x000000041100788c */ /* 0x000fcc000bf06270 */
[----:B------:R-:W-:-:S13]  /*5660*/  PLOP3.LUT P0, PT, PT, PT, UP0, 0x80, 0x8 ;  /* 0x000000000008781c */ /* 0x000fda0003f0f008 */
[----:B-1----:R-:W-:Y:S05]  /*5670*/  @!P0 EXIT ;  /* 0x000000000000894d */ /* 0x002fea0003800000 */
[----:B------:R-:W-:Y:S01]  /*5680*/  BAR.SYNC.DEFER_BLOCKING 0x6, 0xa0 ;  /* 0x0182800000007b1d */ /* 0x000fe20000010000 */
[C---:B------:R-:W-:Y:S01]  /*5690*/  IMAD.SHL.U32 R7, R84.reuse, 0x40, RZ ;  /* 0x0000004054077824 */ /* 0x040fe200078e00ff */
[C---:B------:R-:W-:Y:S01]  /*56a0*/  LOP3.LUT R86, R84.reuse, 0x60, RZ, 0xc0, !PT ;  /* 0x0000006054567812 */ /* 0x040fe200078ec0ff */
[C---:B------:R-:W-:Y:S01]  /*56b0*/  IMAD.SHL.U32 R4, R84.reuse, 0x20, RZ ;  /* 0x0000002054047824 */ /* 0x040fe200078e00ff */
[----:B------:R-:W-:Y:S01]  /*56c0*/  CS2R R82, SRZ ;  /* 0x0000000000527805 */ /* 0x000fe2000001ff00 */
[C---:B------:R-:W-:Y:S01]  /*56d0*/  IMAD.SHL.U32 R5, R84.reuse, 0x8, RZ ;  /* 0x0000000854057824 */ /* 0x040fe200078e00ff */
[----:B------:R-:W-:Y:S02]  /*56e0*/  UMOV UR44, 0x400 ;  /* 0x00000400002c7882 */ /* 0x000fe40000000000 */
[----:B------:R-:W1:Y:S01]  /*56f0*/  LDC.64 R72, c[0x0][0x8b0] ;  /* 0x00022c00ff487b82 */ /* 0x000e620000000a00 */
[----:B------:R-:W-:Y:S01]  /*5700*/  ULEA UR44, UR45, UR44, 0x18 ;  /* 0x0000002c2d2c7291 */ /* 0x000fe2000f8ec0ff */
[----:B------:R-:W-:Y:S01]  /*5710*/  LOP3.LUT R6, R7, 0x180, RZ, 0xc0, !PT ;  /* 0x0000018007067812 */ /* 0x000fe200078ec0ff */
[----:B------:R-:W-:Y:S01]  /*5720*/  IMAD.U32 R37, R84, 0x10000, RZ ;  /* 0x0001000054257824 */ /* 0x000fe200078e00ff */
[----:B------:R-:W-:Y:S01]  /*5730*/  LOP3.LUT R4, R4, 0xc00, RZ, 0xc0, !PT ;  /* 0x00000c0004047812 */ /* 0x000fe200078ec0ff */
[----:B------:R-:W-:Y:S01]  /*5740*/  UIADD3 UR4, UPT, UPT, UR44, 0x2200, URZ ;  /* 0x000022002c047890 */ /* 0x000fe2000fffe0ff */
[----:B------:R-:W-:Y:S01]  /*5750*/  LOP3.LUT R5, R6, 0x30, R5, 0xf8, !PT ;  /* 0x0000003006057812 */ /* 0x000fe200078ef805 */
[----:B------:R-:W-:Y:S01]  /*5760*/  IMAD.SHL.U32 R6, R84, 0x2, RZ ;  /* 0x0000000254067824 */ /* 0x000fe200078e00ff */
[----:B------:R-:W2:Y:S01]  /*5770*/  LDC.64 R70, c[0x0][0x8a8] ;  /* 0x00022a00ff467b82 */ /* 0x000ea20000000a00 */
[----:B------:R-:W-:Y:S01]  /*5780*/  LOP3.LUT R4, R4, 0x40, R7, 0xf8, !PT ;  /* 0x0000004004047812 */ /* 0x000fe200078ef807 */
[----:B------:R-:W-:Y:S01]  /*5790*/  IMAD.MOV.U32 R36, RZ, RZ, RZ ;  /* 0x000000ffff247224 */ /* 0x000fe200078e00ff */
[----:B------:R-:W-:Y:S01]  /*57a0*/  LOP3.LUT R37, R37, 0x600000, RZ, 0xc0, !PT ;  /* 0x0060000025257812 */ /* 0x000fe200078ec0ff */
[----:B------:R-:W-:Y:S01]  /*57b0*/  IMAD.MOV.U32 R78, RZ, RZ, RZ ;  /* 0x000000ffff4e7224 */ /* 0x000fe200078e00ff */
[----:B------:R-:W-:-:S02]  /*57c0*/  LOP3.LUT R84, R84, 0x2, RZ, 0xc0, !PT ;  /* 0x0000000254547812 */ /* 0x000fc400078ec0ff */
[----:B------:R-:W-:Y:S02]  /*57d0*/  CS2R R80, SRZ ;  /* 0x0000000000507805 */ /* 0x000fe4000001ff00 */
[----:B------:R-:W-:Y:S01]  /*57e0*/  LOP3.LUT R5, R5, 0x20, R6, 0x78, !PT ;  /* 0x0000002005057812 */ /* 0x000fe200078e7806 */
[----:B------:R-:W-:Y:S01]  /*57f0*/  IMAD.U32 R85, RZ, RZ, UR4 ;  /* 0x00000004ff557e24 */ /* 0x000fe2000f8e00ff */
[----:B------:R-:W3:Y:S01]  /*5800*/  LDS R0, [UR44+0x1f0] ;  /* 0x0001f02cff007984 */ /* 0x000ee20008000800 */
[----:B------:R-:W-:Y:S01]  /*5810*/  LOP3.LUT R4, R4, 0x200, R7, 0xf8, !PT ;  /* 0x0000020004047812 */ /* 0x000fe200078ef807 */
[----:B------:R-:W-:Y:S01]  /*5820*/  IMAD.MOV R79, RZ, RZ, -R84 ;  /* 0x000000ffff4f7224 */ /* 0x000fe200078e0a54 */
[----:B------:R-:W4:Y:S02]  /*5830*/  LDCU UR58, c[0x0][0x370] ;  /* 0x00006e00ff3a77ac */ /* 0x000f240008000800 */
[----:B------:R-:W-:Y:S01]  /*5840*/  LOP3.LUT R69, R4, R5, RZ, 0xfc, !PT ;  /* 0x0000000504457212 */ /* 0x000fe200078efcff */
[----:B------:R-:W1:Y:S01]  /*5850*/  LDCU UR43, c[0x0][0xb0c] ;  /* 0x00016180ff2b77ac */ /* 0x000e620008000800 */
[----:B------:R-:W1:Y:S01]  /*5860*/  LDCU UR39, c[0x0][0xb30] ;  /* 0x00016600ff2777ac */ /* 0x000e620008000800 */
[----:B------:R-:W1:Y:S01]  /*5870*/  LDCU.64 UR56, c[0x0][0x888] ;  /* 0x00011100ff3877ac */ /* 0x000e620008000a00 */
[----:B------:R-:W1:Y:S01]  /*5880*/  LDCU.64 UR40, c[0x0][0xb28] ;  /* 0x00016500ff2877ac */ /* 0x000e620008000a00 */
[----:B------:R-:W1:Y:S01]  /*5890*/  LDCU.64 UR60, c[0x0][0x890] ;  /* 0x00011200ff3c77ac */ /* 0x000e620008000a00 */
[----:B------:R-:W1:Y:S01]  /*58a0*/  LDCU.128 UR52, c[0x0][0xb10] ;  /* 0x00016200ff3477ac */ /* 0x000e620008000c00 */
[----:B------:R-:W1:Y:S01]  /*58b0*/  LDCU UR47, c[0x0][0x374] ;  /* 0x00006e80ff2f77ac */ /* 0x000e620008000800 */
[----:B------:R-:W-:Y:S01]  /*58c0*/  UIADD3 UR62, UPT, UPT, UR44, 0x200, URZ ;  /* 0x000002002c3e7890 */ /* 0x000fe2000fffe0ff */
[----:B-1234-:R-:W-:-:S11]  /*58d0*/  IMAD.IADD R37, R0, 0x1, R37 ;  /* 0x0000000100257824 */ /* 0x01efd600078e0225 */
.L_x_125:
[----:B------:R-:W-:Y:S02]  /*58e0*/  LEA R3, R78, UR44, 0x3 ;  /* 0x0000002c4e037c11 */ /* 0x000fe4000f8e18ff */
[----:B------:R-:W-:Y:S02]  /*58f0*/  SHF.L.U32 R0, R82, 0x1f, RZ ;  /* 0x0000001f52007819 */ /* 0x000fe400000006ff */
[----:B-1----:R-:W-:Y:S02]  /*5900*/  LEA R4, R78, UR44, 0x4 ;  /* 0x0000002c4e047c11 */ /* 0x002fe4000f8e20ff */
[----:B------:R-:W1:Y:S02]  /*5910*/  SYNCS.PHASECHK.TRANS64.TRYWAIT P0, [R3+URZ+0x140], R0 ;  /* 0x00014000030075a7 */ /* 0x000e6400080011ff */
[----:B-1----:R-:W-:Y:S05]  /*5920*/  @!P0 BRA `(.L_x_100) ;  /* 0x0000003400c08947 */ /* 0x002fea0003800000 */
.L_x_187:
        /* <DEDUP_REMOVED lines=8> */
[----:B--2---:R-:W-:Y:S11]  /*59b0*/  LOP3.LUT P0, RZ, R6, 0x1, RZ, 0xc0, !PT ;  /* 0x0000000106ff7812 */ /* 0x004ff6000780c0ff */
[----:B------:R-:W-:Y:S02]  /*59c0*/  @!UPT UIADD3 URZ, UPT, UPT, URZ, URZ, URZ ;  /* 0x000000fffffff290 */ /* 0x000fe4000fffe0ff */
[----:B---3--:R-:W-:Y:S01]  /*59d0*/  VOTEU.ANY UP1, P0 ;  /* 0x0000000000ff7886 */ /* 0x008fe20000020100 */
[----:B------:R-:W-:Y:S01]  /*59e0*/  PLOP3.LUT P0, PT, PT, PT, UP1, 0x80, 0x8 ;  /* 0x000000000008781c */ /* 0x000fe20003f0f018 */
[----:B------:R-:W-:Y:S11]  /*59f0*/  UP2UR UR46, UPR, URZ, 0x2 ;  /* 0x00000002ff2e7883 */ /* 0x000ff60008000000 */
[----:B------:R-:W-:Y:S01]  /*5a00*/  @!UPT UIADD3 URZ, UPT, UPT, URZ, URZ, URZ ;  /* 0x000000fffffff290 */ /* 0x000fe2000fffe0ff */
[----:B-1----:R-:W-:Y:S02]  /*5a10*/  @P0 SHF.R.U32.HI R0, RZ, 0x10, R5 ;  /* 0x00000010ff000819 */ /* 0x002fe40000011605 */
        /* <DEDUP_REMOVED lines=12> */
[----:B------:R-:W2:Y:S01]  /*5ae0*/  LDCU UR12, c[0x0][0xb20] ;  /* 0x00016400ff0c77ac */ /* 0x000ea20008000800 */
[----:B------:R-:W-:Y:S02]  /*5af0*/  UIMAD.WIDE.U32 UR4, UR47, UR55, URZ ;  /* 0x000000372f0472a5 */ /* 0x000fe4000f8e00ff */
[----:B------:R-:W-:Y:S02]  /*5b00*/  UIMAD.WIDE.U32 UR6, UR58, UR52, URZ ;  /* 0x000000343a0672a5 */ /* 0x000fe4000f8e00ff */
[----:B------:R-:W-:Y:S02]  /*5b10*/  UISETP.NE.AND UP0, UPT, UR54, 0x1, UPT ;  /* 0x000000013600788c */ /* 0x000fe4000bf05270 */
[----:B------:R-:W-:Y:S02]  /*5b20*/  UIMAD.WIDE.U32 UR8, UR37, UR55, URZ ;  /* 0x00000037250872a5 */ /* 0x000fe4000f8e00ff */
[----:B------:R-:W-:Y:S02]  /*5b30*/  UIMAD.WIDE.U32 UR10, UR38, UR52, URZ ;  /* 0x00000034260a72a5 */ /* 0x000fe4000f8e00ff */
[----:B------:R-:W-:Y:S02]  /*5b40*/  UISETP.NE.AND UP1, UPT, UR43, 0x1, UPT ;  /* 0x000000012b00788c */ /* 0x000fe4000bf25270 */
[----:B------:R-:W-:Y:S01]  /*5b50*/  UISETP.NE.AND UP2, UPT, UR42, 0x1, UPT ;  /* 0x000000012a00788c */ /* 0x000fe2000bf45270 */
[----:B------:R-:W-:Y:S02]  /*5b60*/  UMOV UR4, UR5 ;  /* 0x0000000500047c82 */ /* 0x000fe40008000000 */
[----:B--2---:R-:W-:Y:S03]  /*5b70*/  USHF.R.U32.HI UR5, URZ, UR12, UR4 ;  /* 0x0000000cff057299 */ /* 0x004fe60008011604 */
[----:B------:R-:W-:Y:S02]  /*5b80*/  UMOV UR4, UR7 ;  /* 0x0000000700047c82 */ /* 0x000fe40008000000 */
[----:B------:R-:W-:Y:S02]  /*5b90*/  USHF.R.U32.HI UR7, URZ, UR53, UR4 ;  /* 0x00000035ff077299 */ /* 0x000fe40008011604 */
[----:B------:R-:W-:Y:S02]  /*5ba0*/  USEL UR4, UR47, UR5, !UP0 ;  /* 0x000000052f047287 */ /* 0x000fe4000c000000 */
[----:B------:R-:W-:Y:S01]  /*5bb0*/  USEL UR7, UR58, UR7, !UP1 ;  /* 0x000000073a077287 */ /* 0x000fe2000c800000 */
[----:B------:R-:W-:Y:S01]  /*5bc0*/  UMOV UR5, UR9 ;  /* 0x0000000900057c82 */ /* 0x000fe20008000000 */
[----:B------:R-:W-:Y:S02]  /*5bd0*/  UIMAD.WIDE.U32 UR8, UR4, UR40, URZ ;  /* 0x00000028040872a5 */ /* 0x000fe4000f8e00ff */
[----:B------:R-:W-:Y:S03]  /*5be0*/  USHF.R.U32.HI UR6, URZ, UR12, UR5 ;  /* 0x0000000cff067299 */ /* 0x000fe60008011605 */
[----:B------:R-:W-:Y:S01]  /*5bf0*/  UMOV UR5, UR11 ;  /* 0x0000000b00057c82 */ /* 0x000fe20008000000 */
[----:B------:R-:W-:Y:S02]  /*5c00*/  UIMAD.WIDE.U32 UR10, UR7, UR40, URZ ;  /* 0x00000028070a72a5 */ /* 0x000fe4000f8e00ff */
[----:B------:R-:W-:Y:S02]  /*5c10*/  USHF.R.U32.HI UR12, URZ, UR53, UR5 ;  /* 0x00000035ff0c7299 */ /* 0x000fe40008011605 */
[----:B------:R-:W-:Y:S01]  /*5c20*/  USEL UR6, UR37, UR6, !UP0 ;  /* 0x0000000625067287 */ /* 0x000fe2000c000000 */
[----:B------:R-:W-:Y:S02]  /*5c30*/  UMOV UR5, UR9 ;  /* 0x0000000900057c82 */ /* 0x000fe40008000000 */
[----:B------:R-:W-:Y:S01]  /*5c40*/  UMOV UR10, UR11 ;  /* 0x0000000b000a7c82 */ /* 0x000fe20008000000 */
[----:B------:R-:W-:Y:S02]  /*5c50*/  @UP2 USHF.R.U32.HI UR4, URZ, UR41, UR5 ;  /* 0x00000029ff042299 */ /* 0x000fe40008011605 */
[----:B------:R-:W-:Y:S02]  /*5c60*/  @UP2 USHF.R.U32.HI UR7, URZ, UR41, UR10 ;  /* 0x00000029ff072299 */ /* 0x000fe4000801160a */
[----:B------:R-:W-:Y:S02]  /*5c70*/  UIMAD UR4, UR42, UR4, URZ ;  /* 0x000000042a0472a4 */ /* 0x000fe4000f8e02ff */
[----:B------:R-:W-:Y:S02]  /*5c80*/  UIMAD.WIDE.U32 UR10, UR6, UR40, URZ ;  /* 0x00000028060a72a5 */ /* 0x000fe4000f8e00ff */
[----:B------:R-:W-:Y:S02]  /*5c90*/  USEL UR5, UR38, UR12, !UP1 ;  /* 0x0000000c26057287 */ /* 0x000fe4000c800000 */
[----:B------:R-:W-:Y:S02]  /*5ca0*/  UIMAD UR8, UR42, UR7, URZ ;  /* 0x000000072a0872a4 */ /* 0x000fe4000f8e02ff */
[----:B------:R-:W-:Y:S03]  /*5cb0*/  UISETP.GE.AND UP0, UPT, UR6, UR4, UPT ;  /* 0x000000040600728c */ /* 0x000fe6000bf06270 */
[----:B------:R-:W-:Y:S01]  /*5cc0*/  UMOV UR4, UR11 ;  /* 0x0000000b00047c82 */ /* 0x000fe20008000000 */
[----:B------:R-:W-:Y:S02]  /*5cd0*/  UISETP.GE.OR UP0, UPT, UR5, UR8, UP0 ;  /* 0x000000080500728c */ /* 0x000fe40008706670 */
[----:B------:R-:W-:Y:S02]  /*5ce0*/  USHF.R.U32.HI UR4, URZ, UR41, UR4 ;  /* 0x00000029ff047299 */ /* 0x000fe40008011604 */
[----:B------:R-:W-:Y:S02]  /*5cf0*/  UIMAD.WIDE.U32 UR8, UR5, UR40, URZ ;  /* 0x00000028050872a5 */ /* 0x000fe4000f8e00ff */
[----:B------:R-:W-:Y:S02]  /*5d00*/  USEL UR11, UR6, UR4, !UP2 ;  /* 0x00000004060b7287 */ /* 0x000fe4000d000000 */
[----:B------:R-:W-:Y:S02]  /*5d10*/  UIADD3 UR8, UPT, UPT, -UR5, URZ, URZ ;  /* 0x000000ff05087290 */ /* 0x000fe4000fffe1ff */
[----:B------:R-:W-:Y:S01]  /*5d20*/  UIADD3 UR10, UPT, UPT, -UR11, URZ, URZ ;  /* 0x000000ff0b0a7290 */ /* 0x000fe2000fffe1ff */
[----:B------:R-:W-:Y:S01]  /*5d30*/  @!UP0 UMOV UR4, UR9 ;  /* 0x0000000900048c82 */ /* 0x000fe20008000000 */
[----:B------:R-:W-:Y:S02]  /*5d40*/  UIADD3 UR9, UPT, UPT, -UR6, URZ, URZ ;  /* 0x000000ff06097290 */ /* 0x000fe4000fffe1ff */
[----:B------:R-:W-:Y:S02]  /*5d50*/  @!UP0 USHF.R.U32.HI UR4, URZ, UR41, UR4 ;  /* 0x00000029ff048299 */ /* 0x000fe40008011604 */
[----:B------:R-:W-:Y:S02]  /*5d60*/  UIMAD UR10, UR42, UR10, UR6 ;  /* 0x0000000a2a0a72a4 */ /* 0x000fe4000f8e0206 */
[----:B------:R-:W-:Y:S04]  /*5d70*/  @!UP0 USEL UR4, UR5, UR4, !UP2 ;  /* 0x0000000405048287 */ /* 0x000fe8000d000000 */
[----:B------:R-:W-:Y:S02]  /*5d80*/  @!UP0 UIMAD UR10, UR7, UR10, UR4 ;  /* 0x0000000a070a82a4 */ /* 0x000fe4000f8e0204 */
[----:B------:R-:W-:Y:S02]  /*5d90*/  @!UP0 UIADD3 UR11, UPT, UPT, UR11, -UR4, URZ ;  /* 0x800000040b0b8290 */ /* 0x000fe4000fffe0ff */
[----:B------:R-:W-:Y:S02]  /*5da0*/  UIMAD UR7, UR43, UR8, UR38 ;  /* 0x000000082b0772a4 */ /* 0x000fe4000f8e0226 */
[----:B------:R-:W-:Y:S02]  /*5db0*/  @!UP0 UIMAD UR6, UR11, UR42, UR5 ;  /* 0x0000002a0b0682a4 */ /* 0x000fe4000f8e0205 */
[----:B------:R-:W-:Y:S01]  /*5dc0*/  UIMAD UR4, UR54, UR9, UR37 ;  /* 0x00000009360472a4 */ /* 0x000fe2000f8e0225 */
[----:B------:R-:W-:Y:S02]  /*5dd0*/  @!UP0 UMOV UR5, UR10 ;  /* 0x0000000a00058c82 */ /* 0x000fe40008000000 */
[----:B------:R-:W-:Y:S02]  /*5de0*/  UIMAD UR38, UR5, UR43, UR7 ;  /* 0x0000002b052672a4 */ /* 0x000fe4000f8e0207 */
[----:B------:R-:W-:Y:S11]  /*5df0*/  UIMAD UR37, UR6, UR54, UR4 ;  /* 0x00000036062572a4 */ /* 0x000ff6000f8e0204 */
[----:B------:R-:W-:Y:S01]  /*5e00*/  @!UPT UIADD3 URZ, UPT, UPT, URZ, URZ, URZ ;  /* 0x000000fffffff290 */ /* 0x000fe2000fffe0ff */
.L_x_101:
[----:B------:R-:W-:Y:S01]  /*5e10*/  UISETP.NE.AND UP0, UPT, UR39, 0x1, UPT ;  /* 0x000000012700788c */ /* 0x000fe2000bf05270 */
[----:B------:R-:W-:Y:S01]  /*5e20*/  IADD3 R78, PT, PT, R78, 0x1, RZ ;  /* 0x000000014e4e7810 */ /* 0x000fe20007ffe0ff */
[----:B------:R-:W-:Y:S02]  /*5e30*/  USHF.L.U32 UR50, UR16, 0x6, URZ ;  /* 0x0000000610327899 */ /* 0x000fe400080006ff */
[----:B------:R-:W-:Y:S07]  /*5e40*/  USHF.L.U32 UR49, UR20, 0x7, URZ ;  /* 0x0000000714317899 */ /* 0x000fee00080006ff */
[----:B------:R-:W2:Y:S01]  /*5e50*/  @!UP0 LDCU.128 UR12, c[0x0][0xb10] ;  /* 0x00016200ff0c87ac */ /* 0x000ea20008000c00 */
[----:B------:R-:W3:Y:S01]  /*5e60*/  @!UP0 LDCU UR5, c[0x0][0xb0c] ;  /* 0x00016180ff0587ac */ /* 0x000ee20008000800 */
[----:B------:R-:W4:Y:S01]  /*5e70*/  @!UP0 LDCU UR10, c[0x0][0xb20] ;  /* 0x00016400ff0a87ac */ /* 0x000f220008000800 */
[----:B--2---:R-:W-:Y:S02]  /*5e80*/  UIMAD.WIDE.U32 UR8, UR38, UR12, URZ ;  /* 0x0000000c260872a5 */ /* 0x004fe4000f8e00ff */
[----:B------:R-:W-:Y:S02]  /*5e90*/  UIMAD.WIDE.U32 UR6, UR37, UR15, URZ ;  /* 0x0000000f250672a5 */ /* 0x000fe4000f8e00ff */
[----:B------:R-:W-:Y:S03]  /*5ea0*/  @!UP0 UISETP.NE.AND UP1, UPT, UR14, 0x1, UPT ;  /* 0x000000010e00888c */ /* 0x000fe6000bf25270 */
[----:B------:R-:W-:Y:S01]  /*5eb0*/  @!UP0 UMOV UR4, UR9 ;  /* 0x0000000900048c82 */ /* 0x000fe20008000000 */
[----:B---3--:R-:W-:Y:S02]  /*5ec0*/  @!UP0 UISETP.NE.AND UP2, UPT, UR5, 0x1, UPT ;  /* 0x000000010500888c */ /* 0x008fe4000bf45270 */
[----:B------:R-:W-:Y:S01]  /*5ed0*/  @!UP0 USHF.R.U32.HI UR4, URZ, UR13, UR4 ;  /* 0x0000000dff048299 */ /* 0x000fe20008011604 */
[----:B------:R-:W-:Y:S02]  /*5ee0*/  @!UP0 UMOV UR6, UR7 ;  /* 0x0000000700068c82 */ /* 0x000fe40008000000 */
[----:B----4-:R-:W-:Y:S02]  /*5ef0*/  @!UP0 USHF.R.U32.HI UR6, URZ, UR10, UR6 ;  /* 0x0000000aff068299 */ /* 0x010fe40008011606 */
[----:B------:R-:W-:Y:S02]  /*5f00*/  @!UP0 USEL UR7, UR38, UR4, !UP2 ;  /* 0x0000000426078287 */ /* 0x000fe4000d000000 */
[----:B------:R-:W-:Y:S04]  /*5f10*/  @!UP0 USEL UR6, UR37, UR6, !UP1 ;  /* 0x0000000625068287 */ /* 0x000fe8000c800000 */
[----:B------:R-:W-:Y:S02]  /*5f20*/  @!UP0 UIADD3 UR4, UPT, UPT, -UR7, UR6, URZ ;  /* 0x0000000607048290 */ /* 0x000fe4000fffe1ff */
[----:B------:R-:W-:Y:S02]  /*5f30*/  @!UP0 UIADD3 UR6, UPT, UPT, UR7, -UR6, URZ ;  /* 0x8000000607068290 */ /* 0x000fe4000fffe0ff */
[----:B------:R-:W-:Y:S02]  /*5f40*/  @!UP0 UIMAD UR38, UR4, UR5, UR38 ;  /* 0x00000005042682a4 */ /* 0x000fe4000f8e0226 */
[----:B------:R-:W-:Y:S02]  /*5f50*/  @!UP0 UIMAD UR37, UR6, UR14, UR37 ;  /* 0x0000000e062582a4 */ /* 0x000fe4000f8e0225 */
[----:B------:R-:W-:Y:S09]  /*5f60*/  ULOP3.LUT UP0, URZ, UR62, 0x1b0, URZ, 0xc0, !UPT ;  /* 0x000001b03eff7892 */ /* 0x000ff2000f80c0ff */
[----:B------:R-:W-:Y:S05]  /*5f70*/  BRA.U !UP0, `(.L_x_102) ;  /* 0x0000000108407547 */ /* 0x000fea000b800000 */
[----:B------:R-:W2:Y:S01]  /*5f80*/  LDCU.64 UR8, c[0x4][0x80] ;  /* 0x01001000ff0877ac */ /* 0x000ea20008000a00 */
[----:B------:R-:W-:Y:S01]  /*5f90*/  MOV R3, 0x0 ;  /* 0x0000000000037802 */ /* 0x000fe20000000f00 */
[----:B------:R-:W-:Y:S02]  /*5fa0*/  HFMA2 R12, -RZ, RZ, 0, 5.9604644775390625e-08 ;  /* 0x00000001ff0c7431 */ /* 0x000fe400000001ff */
[----:B------:R-:W-:Y:S02]  /*5fb0*/  IMAD.MOV.U32 R8, RZ, RZ, 0x70 ;  /* 0x00000070ff087424 */ /* 0x000fe400078e00ff */
[----:B------:R-:W-:Y:S01]  /*5fc0*/  IMAD.MOV.U32 R13, RZ, RZ, RZ ;  /* 0x000000ffff0d7224 */ /* 0x000fe200078e00ff */
[----:B------:R-:W3:Y:S01]  /*5fd0*/  LDCU.64 UR6, c[0x4][0x88] ;  /* 0x01001100ff0677ac */ /* 0x000ee20008000a00 */
[----:B------:R-:W4:Y:S01]  /*5fe0*/  LDC.64 R2, c[0x4][R3] ;  /* 0x0100000003027b82 */ /* 0x000f220000000a00 */
[----:B------:R-:W1:Y:S01]  /*5ff0*/  LDCU.64 UR4, c[0x4][0x8] ;  /* 0x01000100ff0477ac */ /* 0x000e620008000a00 */
[----:B--2---:R-:W-:Y:S01]  /*6000*/  MOV R5, UR9 ;  /* 0x0000000900057c02 */ /* 0x004fe20008000f00 */
[----:B------:R-:W-:Y:S01]  /*6010*/  IMAD.U32 R4, RZ, RZ, UR8 ;  /* 0x00000008ff047e24 */ /* 0x000fe2000f8e00ff */
[----:B---3--:R-:W-:Y:S01]  /*6020*/  MOV R7, UR7 ;  /* 0x0000000700077c02 */ /* 0x008fe20008000f00 */
[----:B------:R-:W-:Y:S01]  /*6030*/  IMAD.U32 R6, RZ, RZ, UR6 ;  /* 0x00000006ff067e24 */ /* 0x000fe2000f8e00ff */
[----:B-1----:R-:W-:Y:S01]  /*6040*/  MOV R11, UR5 ;  /* 0x00000005000b7c02 */ /* 0x002fe20008000f00 */
[----:B------:R-:W-:Y:S02]  /*6050*/  IMAD.U32 R10, RZ, RZ, UR4 ;  /* 0x00000004ff0a7e24 */ /* 0x000fe4000f8e00ff */
[----:B------:R-:W-:Y:S07]  /*6060*/  LEPC R20, `(.L_x_102) ;  /* 0x000000001014794e */ /* 0x000fee0000000000 */
[----:B----45:R-:W-:Y:S05]  /*6070*/  CALL.ABS.NOINC R2 ;  /* 0x0000000002007343 */ /* 0x030fea0003c00000 */
.L_x_102:
[----:B------:R-:W-:Y:S01]  /*6080*/  LOP3.LUT P0, RZ, R85, 0x1b0, RZ, 0xc0, !PT ;  /* 0x000001b055ff7812 */ /* 0x000fe2000780c0ff */
[----:B------:R-:W-:Y:S11]  /*6090*/  BSSY.RECONVERGENT B6, `(.L_x_103) ;  /* 0x0000013000067945 */ /* 0x000ff60003800200 */
[----:B------:R-:W-:Y:S01]  /*60a0*/  @!UPT UIADD3 URZ, UPT, UPT, URZ, URZ, URZ ;  /* 0x000000fffffff290 */ /* 0x000fe2000fffe0ff */
[----:B------:R-:W-:Y:S05]  /*60b0*/  @!P0 BRA `(.L_x_104) ;  /* 0x0000000000408947 */ /* 0x000fea0003800000 */
        /* <DEDUP_REMOVED lines=16> */
.L_x_104:
[----:B------:R-:W-:Y:S05]  /*61c0*/  BSYNC.RECONVERGENT B6 ;  /* 0x0000000000067941 */ /* 0x000fea0003800200 */
.L_x_103:
[----:B------:R-:W-:Y:S01]  /*61d0*/  R2UR UR4, R77 ;  /* 0x000000004d0472ca */ /* 0x000fe200000e0000 */
[----:B------:R-:W-:Y:S01]  /*61e0*/  UISETP.NE.U32.AND UP0, UPT, UR60, URZ, UPT ;  /* 0x000000ff3c00728c */ /* 0x000fe2000bf05070 */
[----:B------:R-:W-:Y:S02]  /*61f0*/  ISETP.NE.U32.AND P4, PT, R72, RZ, PT ;  /* 0x000000ff4800720c */ /* 0x000fe40003f85070 */
[----:B------:R-:W-:Y:S01]  /*6200*/  ISETP.NE.U32.AND P2, PT, RZ, UR56, PT ;  /* 0x00000038ff007c0c */ /* 0x000fe2000bf45070 */
[----:B------:R-:W-:Y:S01]  /*6210*/  UISETP.NE.AND.EX UP1, UPT, UR61, URZ, UPT, UP0 ;  /* 0x000000ff3d00728c */ /* 0x000fe2000bf25300 */
[----:B------:R-:W-:Y:S01]  /*6220*/  ISETP.NE.AND.EX P4, PT, R73, RZ, PT, P4 ;  /* 0x000000ff4900720c */ /* 0x000fe20003f85340 */
[----:B------:R-:W-:Y:S01]  /*6230*/  UPLOP3.LUT UP0, UPT, UPT, UPT, UPT, 0x40, 0x4 ;  /* 0x000000000004789c */ /* 0x000fe20003f0e870 */
[----:B------:R-:W-:Y:S05]  /*6240*/  ISETP.NE.AND.EX P2, PT, RZ, UR57, PT, P2 ;  /* 0x00000039ff007c0c */ /* 0x000fea000bf45320 */
[----:B------:R-:W-:Y:S06]  /*6250*/  UISETP.NE.AND UP2, UPT, UR4, URZ, UPT ;  /* 0x000000ff0400728c */ /* 0x000fec000bf45270 */
[----:B------:R-:W-:Y:S05]  /*6260*/  PLOP3.LUT P1, PT, PT, PT, UP2, 0x80, 0x8 ;  /* 0x000000000008781c */ /* 0x000fea0003f2f028 */
[----:B------:R-:W-:Y:S06]  /*6270*/  @UP2 UPLOP3.LUT UP0, UPT, UPT, UPT, UP1, 0x80, 0x8 ;  /* 0x000000000008289c */ /* 0x000fec0003f0f010 */
[----:B------:R-:W-:Y:S01]  /*6280*/  PLOP3.LUT P0, PT, PT, PT, UP0, 0x80, 0x8 ;  /* 0x000000000008781c */ /* 0x000fe20003f0f008 */
[----:B------:R-:W-:Y:S01]  /*6290*/  @!UPT UIADD3 URZ, UPT, UPT, URZ, URZ, URZ ;  /* 0x000000fffffff290 */ /* 0x000fe2000fffe0ff */
[----:B------:R-:W-:Y:S11]  /*62a0*/  BRA.U !UP1, `(.L_x_105) ;  /* 0x00000001093c7547 */ /* 0x000ff6000b800000 */
[----:B------:R-:W-:Y:S01]  /*62b0*/  UISETP.NE.U32.AND UP0, UPT, UR56, URZ, UPT ;  /* 0x000000ff3800728c */ /* 0x000fe2000bf05070 */
[----:B-1----:R-:W-:Y:S01]  /*62c0*/  HFMA2 R0, -RZ, RZ, 0, 5.9604644775390625e-08 ;  /* 0x00000001ff007431 */ /* 0x002fe200000001ff */
[----:B------:R-:W1:Y:S01]  /*62d0*/  LDCU.64 UR8, c[0x0][0x358] ;  /* 0x00006b00ff0877ac */ /* 0x000e620008000a00 */
[----:B------:R-:W-:Y:S01]  /*62e0*/  IMAD.MOV.U32 R74, RZ, RZ, 0x1 ;  /* 0x00000001ff4a7424 */ /* 0x000fe200078e00ff */
[----:B------:R-:W-:Y:S06]  /*62f0*/  UISETP.NE.AND.EX UP0, UPT, UR57, URZ, UPT, UP0 ;  /* 0x000000ff3900728c */ /* 0x000fec000bf05300 */
[----:B------:R-:W-:Y:S05]  /*6300*/  PLOP3.LUT P3, PT, PT, PT, UP0, 0x80, 0x8 ;  /* 0x000000000008781c */ /* 0x000fea0003f6f008 */
[----:B------:R-:W2:Y:S01]  /*6310*/  @UP0 LDCU.64 UR4, c[0x0][0x888] ;  /* 0x00011100ff0407ac */ /* 0x000ea20008000a00 */
[----:B------:R-:W-:Y:S07]  /*6320*/  @UP0 UIMAD UR6, UR36, UR60, URZ ;  /* 0x0000003c240602a4 */ /* 0x000fee000f8e02ff */
[----:B------:R-:W-:Y:S01]  /*6330*/  @!P3 PRMT R74, R0, 0x7610, R74 ;  /* 0x00007610004ab816 */ /* 0x000fe2000000004a */
[----:B--2---:R-:W-:Y:S06]  /*6340*/  @UP0 UIMAD.WIDE UR4, UR6, 0x4, UR4 ;  /* 0x00000004060408a5 */ /* 0x004fec000f8e0204 */
[----:B-----5:R-:W-:Y:S01]  /*6350*/  IMAD.U32 R40, RZ, RZ, UR4 ;  /* 0x00000004ff287e24 */ /* 0x020fe2000f8e00ff */
[----:B------:R-:W-:Y:S04]  /*6360*/  MOV R41, UR5 ;  /* 0x0000000500297c02 */ /* 0x000fe80008000f00 */
[----:B------:R-:W2:Y:S01]  /*6370*/  @!UP0 LDCU UR4, c[0x0][0x880] ;  /* 0x00011000ff0487ac */ /* 0x000ea20008000800 */
[----:B-1----:R3:W5:Y:S02]  /*6380*/  @P3 LDG.E R40, desc[UR8][R40.64] ;  /* 0x0000000828283981 */ /* 0x002764000c1e1900 */
[----:B--23--:R-:W-:Y:S02]  /*6390*/  @!P3 IMAD.U32 R40, RZ, RZ, UR4 ;  /* 0x00000004ff28be24 */ /* 0x00cfe4000f8e00ff */
.L_x_105:
[----:B------:R-:W-:Y:S05]  /*63a0*/  @!P4 BRA `(.L_x_106) ;  /* 0x000000000024c947 */ /* 0x000fea0003800000 */
[----:B------:R-:W-:Y:S01]  /*63b0*/  ISETP.NE.U32.AND P3, PT, R70, RZ, PT ;  /* 0x000000ff4600720c */ /* 0x000fe20003f65070 */
[----:B------:R-:W2:Y:S03]  /*63c0*/  LDCU.64 UR4, c[0x0][0x358] ;  /* 0x00006b00ff0477ac */ /* 0x000ea60008000a00 */
[----:B------:R-:W-:Y:S11]  /*63d0*/  ISETP.NE.AND.EX P3, PT, R71, RZ, PT, P3 ;  /* 0x000000ff4700720c */ /* 0x000ff60003f65330 */
[----:B------:R-:W-:Y:S02]  /*63e0*/  @!UPT UIADD3 URZ, UPT, UPT, URZ, URZ, URZ ;  /* 0x000000fffffff290 */ /* 0x000fe4000fffe0ff */
[----:B------:R-:W3:Y:S01]  /*63f0*/  @P3 LDC.64 R2, c[0x0][0x8a8] ;  /* 0x00022a00ff023b82 */ /* 0x000ee20000000a00 */
[----:B-1----:R-:W-:Y:S04]  /*6400*/  @P3 IMAD R0, R72, UR36, RZ ;  /* 0x0000002448003c24 */ /* 0x002fe8000f8e02ff */
[----:B---3--:R-:W-:Y:S05]  /*6410*/  @P3 IMAD.WIDE R2, R0, 0x4, R2 ;  /* 0x0000000400023825 */ /* 0x008fea00078e0202 */
[----:B--2--5:R2:W5:Y:S02]  /*6420*/  @P3 LDG.E R38, desc[UR4][R2.64] ;  /* 0x0000000402263981 */ /* 0x024564000c1e1900 */
[----:B--2---:R-:W3:Y:S02]  /*6430*/  @!P3 LDC R38, c[0x0][0x8a0] ;  /* 0x00022800ff26bb82 */ /* 0x004ee40000000800 */
.L_x_106:
[----:B-----5:R-:W-:Y:S01]  /*6440*/  ISETP.NE.AND P4, PT, R40, RZ, PT ;  /* 0x000000ff2800720c */ /* 0x020fe20003f85270 */
[----:B------:R-:W-:Y:S01]  /*6450*/  BSSY B1, `(.L_x_107) ;  /* 0x0000042000017945 */ /* 0x000fe20003800000 */
[----:B------:R-:W-:Y:S01]  /*6460*/  SEL R6, RZ, 0xffffffff, P2 ;  /* 0xffffffffff067807 */ /* 0x000fe20001000000 */
[----:B------:R-:W-:Y:S01]  /*6470*/  IMAD.MOV.U32 R56, RZ, RZ, 0x1 ;  /* 0x00000001ff387424 */ /* 0x000fe200078e00ff */
[----:B------:R-:W-:Y:S02]  /*6480*/  LOP3.LUT P3, RZ, R74, 0xff, RZ, 0xc0, !PT ;  /* 0x000000ff4aff7812 */ /* 0x000fe4000786c0ff */
[----:B------:R-:W-:Y:S02]  /*6490*/  CS2R R46, SRZ ;  /* 0x00000000002e7805 */ /* 0x000fe4000001ff00 */
[----:B-1----:R-:W-:Y:S02]  /*64a0*/  @P1 SEL R0, RZ, 0xffffffff, P4 ;  /* 0xffffffffff001807 */ /* 0x002fe40002000000 */
[----:B------:R-:W-:Y:S02]  /*64b0*/  CS2R R44, SRZ ;  /* 0x00000000002c7805 */ /* 0x000fe4000001ff00 */
[----:B------:R-:W-:Y:S02]  /*64c0*/  LEA R3, R81, UR44, 0x3 ;  /* 0x0000002c51037c11 */ /* 0x000fe4000f8e18ff */
[----:B------:R-:W-:Y:S02]  /*64d0*/  CS2R R50, SRZ ;  /* 0x0000000000327805 */ /* 0x000fe4000001ff00 */
[----:B------:R-:W-:Y:S02]  /*64e0*/  @P0 SEL R0, R6, R0, !P3 ;  /* 0x0000000006000207 */ /* 0x000fe40005800000 */
[----:B------:R-:W-:Y:S02]  /*64f0*/  CS2R R48, SRZ ;  /* 0x0000000000307805 */ /* 0x000fe4000001ff00 */
[----:B------:R-:W-:Y:S02]  /*6500*/  LEA R43, R36, UR44, 0x3 ;  /* 0x0000002c242b7c11 */ /* 0x000fe4000f8e18ff */
[----:B------:R-:W-:Y:S02]  /*6510*/  @P1 LOP3.LUT R0, R0, 0x1, RZ, 0xc0, !PT ;  /* 0x0000000100001812 */ /* 0x000fe400078ec0ff */
[----:B------:R-:W-:Y:S02]  /*6520*/  SHF.L.U32 R4, R83, 0x1f, RZ ;  /* 0x0000001f53047819 */ /* 0x000fe400000006ff */
[----:B------:R-:W-:Y:S02]  /*6530*/  ISETP.NE.U32.OR P6, PT, R0, 0x1, !P1 ;  /* 0x000000010000780c */ /* 0x000fe40004fc5470 */
[----:B------:R-:W-:Y:S02]  /*6540*/  PLOP3.LUT P2, PT, PT, PT, UP1, 0x80, 0x8 ;  /* 0x000000000008781c */ /* 0x000fe40003f4f018 */
[----:B------:R-:W-:Y:S02]  /*6550*/  LEA.HI R39, R36, R36, RZ, 0x1 ;  /* 0x0000002424277211 */ /* 0x000fe400078f08ff */
[----:B------:R-:W-:Y:S02]  /*6560*/  SEL R5, RZ, 0xffffffff, P4 ;  /* 0xffffffffff057807 */ /* 0x000fe40002000000 */
[----:B------:R-:W-:Y:S05]  /*6570*/  P2R R2, PR, RZ, 0x40 ;  /* 0x00000040ff027803 */ /* 0x000fea0000000000 */
[----:B------:R-:W-:Y:S02]  /*6580*/  @P6 SHF.L.U32 R0, R80, 0x1f, RZ ;  /* 0x0000001f50006819 */ /* 0x000fe400000006ff */
[----:B------:R-:W-:Y:S02]  /*6590*/  @P2 SEL R5, R6, R5, !P3 ;  /* 0x0000000506052207 */ /* 0x000fe40005800000 */
[----:B------:R1:W2:Y:S02]  /*65a0*/  @P6 SYNCS.PHASECHK.TRANS64.TRYWAIT P1, [R3+URZ+0x110], R0 ;  /* 0x00011000030065a7 */ /* 0x0002a400080211ff */
[----:B------:R-:W-:Y:S04]  /*65b0*/  LOP3.LUT R5, R5, 0x1, RZ, 0xc0, !PT ;  /* 0x0000000105057812 */ /* 0x000fe800078ec0ff */
[----:B------:R-:W-:Y:S04]  /*65c0*/  ISETP.NE.U32.AND P5, PT, R5, 0x1, PT ;  /* 0x000000010500780c */ /* 0x000fe80003fa5070 */
[----:B------:R-:W-:Y:S01]  /*65d0*/  P2R R57, PR, RZ, 0x20 ;  /* 0x00000020ff397803 */ /* 0x000fe20000000000 */
[----:B------:R4:W3:Y:S01]  /*65e0*/  SYNCS.PHASECHK.TRANS64.TRYWAIT P0, [R43+URZ+0x160], R4 ;  /* 0x000160042b0075a7 */ /* 0x0008e200080011ff */
[C---:B-1----:R-:W-:Y:S01]  /*65f0*/  IMAD.SHL.U32 R0, R39.reuse, 0x40, RZ ;  /* 0x0000004027007824 */ /* 0x042fe200078e00ff */
[----:B------:R-:W-:Y:S04]  /*6600*/  LOP3.LUT R39, R39, 0xffe, RZ, 0xc0, !PT ;  /* 0x00000ffe27277812 */ /* 0x000fe800078ec0ff */
[----:B------:R-:W-:Y:S01]  /*6610*/  LOP3.LUT R0, R0, 0xffffff80, RZ, 0xc0, !PT ;  /* 0xffffff8000007812 */ /* 0x000fe200078ec0ff */
[----:B------:R-:W-:Y:S04]  /*6620*/  IMAD.IADD R39, R36, 0x1, -R39 ;  /* 0x0000000124277824 */ /* 0x000fe800078e0a27 */
[----:B------:R-:W-:Y:S04]  /*6630*/  IMAD.IADD R0, R37, 0x1, R0 ;  /* 0x0000000125007824 */ /* 0x000fe800078e0200 */
[----:B------:R-:W-:Y:S01]  /*6640*/  IMAD R39, R39, 0x100000, R0 ;  /* 0x0010000027277824 */ /* 0x000fe200078e0200 */
[----:B--2---:R-:W-:Y:S01]  /*6650*/  @P6 SEL R56, RZ, 0x1, !P1 ;  /* 0x00000001ff386807 */ /* 0x004fe20004800000 */
[----:B----4-:R-:W-:Y:S06]  /*6660*/  @!P6 BRA `(.L_x_108) ;  /* 0x000000000080e947 */ /* 0x010fec0003800000 */
[----:B------:R-:W-:Y:S01]  /*6670*/  @P5 IMAD R6, R81, 0x1000, R69 ;  /* 0x0000100051065824 */ /* 0x000fe200078e0245 */
[----:B------:R-:W-:Y:S01]  /*6680*/  ISETP.NE.AND P1, PT, R56, RZ, PT ;  /* 0x000000ff3800720c */ /* 0x000fe20003f25270 */
[----:B------:R-:W-:Y:S01]  /*6690*/  BSSY B0, `(.L_x_109) ;  /* 0x000000b000007945 */ /* 0x000fe20003800000 */
[----:B------:R-:W-:Y:S01]  /*66a0*/  CS2R R50, SRZ ;  /* 0x0000000000327805 */ /* 0x000fe2000001ff00 */
[----:B------:R-:W-:Y:S01]  /*66b0*/  @P5 VIADD R5, R6, UR44 ;  /* 0x0000002c06055c36 */ /* 0x000fe20008000000 */
[----:B------:R-:W-:Y:S02]  /*66c0*/  CS2R R48, SRZ ;  /* 0x0000000000307805 */ /* 0x000fe4000001ff00 */
[----:B------:R-:W-:Y:S02]  /*66d0*/  CS2R R46, SRZ ;  /* 0x00000000002e7805 */ /* 0x000fe4000001ff00 */
[----:B------:R-:W-:Y:S01]  /*66e0*/  CS2R R44, SRZ ;  /* 0x00000000002c7805 */ /* 0x000fe2000001ff00 */
[----:B------:R-:W-:Y:S04]  /*66f0*/  @P5 IMAD R5, R84, -0x10, R5 ;  /* 0xfffffff054055824 */ /* 0x000fe800078e0205 */
[----:B------:R-:W-:Y:S05]  /*6700*/  @P1 BRA `(.L_x_110) ;  /* 0x00000000000c1947 */ /* 0x000fea0003800000 */
[----:B------:R-:W-:Y:S04]  /*6710*/  SHF.L.U32 R0, R80, 0x1f, RZ ;  /* 0x0000001f50007819 */ /* 0x000fe800000006ff */
[----:B------:R-:W1:Y:S02]  /*6720*/  SYNCS.PHASECHK.TRANS64.TRYWAIT P1, [R3+URZ+0x110], R0 ;  /* 0x00011000030075a7 */ /* 0x000e6400080211ff */
[----:B-1----:R-:W-:Y:S05]  /*6730*/  @!P1 BRA `(.L_x_111) ;  /* 0x0000002800509947 */ /* 0x002fea0003800000 */
.L_x_110:
[----:B------:R-:W-:Y:S05]  /*6740*/  BSYNC B0 ;  /* 0x0000000000007941 */ /* 0x000fea0003800000 */
.L_x_109:
[----:B------:R-:W-:Y:S01]  /*6750*/  ISETP.NE.AND P1, PT, R57, RZ, PT ;  /* 0x000000ff3900720c */ /* 0x000fe20003f25270 */
[----:B-1----:R-:W-:Y:S02]  /*6760*/  VIADD R3, R3, 0x120 ;  /* 0x0000012003037836 */ /* 0x002fe40000000000 */
[----:B------:R-:W-:Y:S02]  /*6770*/  IMAD.U32 R0, RZ, RZ, UR45 ;  /* 0x0000002dff007e24 */ /* 0x000fe4000f8e00ff */
[----:B------:R-:W-:Y:S03]  /*6780*/  VIADD R81, R81, 0x1 ;  /* 0x0000000151517836 */ /* 0x000fe60000000000 */
[----:B------:R-:W-:Y:S05]  /*6790*/  PRMT R0, R0, 0x654, R3 ;  /* 0x0000065400007816 */ /* 0x000fea0000000003 */
[----:B------:R1:W2:Y:S04]  /*67a0*/  @P1 LDS.128 R48, [R6+UR44+0x200] ;  /* 0x0002002c06301984 */ /* 0x0002a80008000c00 */
[----:B------:R1:W4:Y:S01]  /*67b0*/  @P1 LDS.128 R44, [R5+0x210] ;  /* 0x00021000052c1984 */ /* 0x0003220000000c00 */
[C---:B------:R-:W-:Y:S01]  /*67c0*/  ISETP.NE.AND P1, PT, R81.reuse, 0x2, PT ;  /* 0x000000025100780c */ /* 0x040fe20003f25270 */
[----:B------:R-:W-:Y:S01]  /*67d0*/  @!PT LDS RZ, [RZ] ;  /* 0x00000000fffff984 */ /* 0x000fe20000000800 */
[----:B------:R-:W-:Y:S01]  /*67e0*/  @!PT LDS RZ, [RZ] ;  /* 0x00000000fffff984 */ /* 0x000fe20000000800 */
[----:B------:R-:W-:Y:S01]  /*67f0*/  @!PT LDS RZ, [RZ] ;  /* 0x00000000fffff984 */ /* 0x000fe20000000800 */
[----:B------:R-:W-:Y:S01]  /*6800*/  @!PT LDS RZ, [RZ] ;  /* 0x00000000fffff984 */ /* 0x000fe20000000800 */
[----:B------:R5:W-:Y:S06]  /*6810*/  MEMBAR.ALL.CTA ;  /* 0x0000000000007992 */ /* 0x000bec0000008000 */
[----:B-----5:R-:W5:Y:S01]  /*6820*/  FENCE.VIEW.ASYNC.S ;  /* 0x00000000000073c6 */ /* 0x020f620000000000 */
[----:B------:R-:W-:Y:S01]  /*6830*/  SEL R81, R81, RZ, P1 ;  /* 0x000000ff51517207 */ /* 0x000fe20000800000 */
[----:B-----5:R5:W-:Y:S02]  /*6840*/  SYNCS.ARRIVE.TRANS64.RED.A1T0 RZ, [R0+URZ], RZ ;  /* 0x000000ff00ff79a7 */ /* 0x020be400081004ff */
[----:B-----5:R-:W-:Y:S04]  /*6850*/  SEL R0, RZ, 0x1, P1 ;  /* 0x00000001ff007807 */ /* 0x020fe80000800000 */
[----:B-12---:R-:W-:Y:S02]  /*6860*/  LOP3.LUT R80, R80, R0, RZ, 0x3c, !PT ;  /* 0x0000000050507212 */ /* 0x006fe400078e3cff */
.L_x_108:
[----:B------:R-:W-:Y:S05]  /*6870*/  BSYNC B1 ;  /* 0x0000000000017941 */ /* 0x000fea0003800000 */
.L_x_107:
[----:B------:R-:W-:Y:S04]  /*6880*/  SHF.R.U32.HI R0, RZ, 0x15, R39 ;  /* 0x00000015ff007819 */ /* 0x000fe80000011627 */
[----:B------:R-:W-:Y:S01]  /*6890*/  LOP3.LUT P1, RZ, R0, 0x3, R75, 0x48, !PT ;  /* 0x0000000300ff7812 */ /* 0x000fe2000782484b */
[----:B------:R-:W-:Y:S01]  /*68a0*/  @!UPT UIADD3 URZ, UPT, UPT, URZ, URZ, URZ ;  /* 0x000000fffffff290 */ /* 0x000fe2000fffe0ff */
[----:B---3--:R-:W-:Y:S11]  /*68b0*/  @P0 BRA `(.L_x_112) ;  /* 0x0000000000080947 */ /* 0x008ff60003800000 */
[----:B------:R-:W1:Y:S02]  /*68c0*/  SYNCS.PHASECHK.TRANS64.TRYWAIT P0, [R43+URZ+0x160], R4 ;  /* 0x000160042b0075a7 */ /* 0x000e6400080011ff */
[----:B-1----:R-:W-:Y:S05]  /*68d0*/  @!P0 BRA `(.L_x_113) ;  /* 0x0000002400fc8947 */ /* 0x002fea0003800000 */
.L_x_112:
        /* <DEDUP_REMOVED lines=8> */
[----:B------:R-:W5:Y:S01]  /*6960*/  LDCU.64 UR4, c[0x4][0x10] ;  /* 0x01000200ff0477ac */ /* 0x000f620008000a00 */
[----:B--2---:R-:W-:Y:S01]  /*6970*/  MOV R5, UR9 ;  /* 0x0000000900057c02 */ /* 0x004fe20008000f00 */
[----:B-1----:R-:W-:Y:S01]  /*6980*/  IMAD.U32 R4, RZ, RZ, UR8 ;  /* 0x00000008ff047e24 */ /* 0x002fe2000f8e00ff */
[----:B---3--:R-:W-:Y:S01]  /*6990*/  MOV R7, UR7 ;  /* 0x0000000700077c02 */ /* 0x008fe20008000f00 */
[----:B------:R-:W-:Y:S01]  /*69a0*/  IMAD.U32 R6, RZ, RZ, UR6 ;  /* 0x00000006ff067e24 */ /* 0x000fe2000f8e00ff */
[----:B-----5:R-:W-:Y:S01]  /*69b0*/  MOV R11, UR5 ;  /* 0x00000005000b7c02 */ /* 0x020fe20008000f00 */
[----:B------:R-:W-:Y:S02]  /*69c0*/  IMAD.U32 R10, RZ, RZ, UR4 ;  /* 0x00000004ff0a7e24 */ /* 0x000fe4000f8e00ff */
[----:B------:R-:W-:Y:S07]  /*69d0*/  LEPC R20, `(.L_x_114) ;  /* 0x000000001014794e */ /* 0x000fee0000000000 */
[----:B----4-:R-:W-:Y:S05]  /*69e0*/  CALL.ABS.NOINC R14 ;  /* 0x000000000e007343 */ /* 0x010fea0003c00000 */
.L_x_114:
[----:B------:R-:W-:Y:S05]  /*69f0*/  WARPSYNC.ALL ;  /* 0x0000000000007948 */ /* 0x000fea0003800000 */
[----:B------:R-:W-:Y:S01]  /*6a00*/  R2UR UR4, R39 ;  /* 0x00000000270472ca */ /* 0x000fe200000e0000 */
[----:B------:R-:W-:Y:S01]  /*6a10*/  BSSY.RECONVERGENT B0, `(.L_x_115) ;  /* 0x00000a0000007945 */ /* 0x000fe20003800200 */
[----:B------:R-:W-:Y:S02]  /*6a20*/  ISETP.NE.AND P6, PT, R2, RZ, PT ;  /* 0x000000ff0200720c */ /* 0x000fe40003fc5270 */
[C---:B------:R-:W-:Y:S02]  /*6a30*/  SHF.L.U32 R2, R48.reuse, 0x10, RZ ;  /* 0x0000001030027819 */ /* 0x040fe400000006ff */
[C---:B------:R-:W-:Y:S02]  /*6a40*/  PRMT R3, R48.reuse, 0x8880, RZ ;  /* 0x0000888030037816 */ /* 0x040fe400000000ff */
[----:B------:R-:W-:Y:S02]  /*6a50*/  SHF.L.U32 R41, R48, 0x8, RZ ;  /* 0x0000000830297819 */ /* 0x000fe400000006ff */
[----:B------:R-:W-:Y:S02]  /*6a60*/  SHF.L.U32 R42, R49, 0x10, RZ ;  /* 0x00000010312a7819 */ /* 0x000fe400000006ff */
[----:B------:R-:W-:Y:S01]  /*6a70*/  ISETP.NE.AND P0, PT, R86, RZ, PT ;  /* 0x000000ff5600720c */ /* 0x000fe20003f05270 */
[----:B-1----:R-:W-:Y:S01]  /*6a80*/  LDTM.16dp32bit_t0_t15.x32 R4, tmem[UR4] ;  /* 0x00000004000479ee */ /* 0x002fe20008a80000 */
[----:B------:R-:W1:Y:S01]  /*6a90*/  LDTM.16dp32bit_t16_t31.x32 R4, tmem[UR4+0x20] ;  /* 0x00002004000479ee */ /* 0x000e620008aa0000 */
[----:B------:R-:W-:Y:S01]  /*6aa0*/  SHF.R.S32.HI R42, RZ, 0x18, R42 ;  /* 0x00000018ff2a7819 */ /* 0x000fe2000001142a */
[C---:B-1----:R-:W-:Y:S01]  /*6ab0*/  IMAD R0, R38.reuse, R4, RZ ;  /* 0x0000000426007224 */ /* 0x042fe200078e02ff */
[----:B------:R-:W-:Y:S01]  /*6ac0*/  SHF.R.S32.HI R4, RZ, 0x18, R2 ;  /* 0x00000018ff047819 */ /* 0x000fe20000011402 */
[C---:B------:R-:W-:Y:S01]  /*6ad0*/  IMAD R2, R38.reuse, R5, RZ ;  /* 0x0000000526027224 */ /* 0x040fe200078e02ff */
[----:B------:R-:W-:Y:S01]  /*6ae0*/  SHF.R.S32.HI R5, RZ, 0x18, R41 ;  /* 0x00000018ff057819 */ /* 0x000fe20000011429 */
[----:B------:R-:W-:Y:S01]  /*6af0*/  IMAD R0, R3, R40, R0 ;  /* 0x0000002803007224 */ /* 0x000fe200078e0200 */
[----:B------:R-:W-:Y:S01]  /*6b00*/  PRMT R41, R49, 0x8880, RZ ;  /* 0x0000888031297816 */ /* 0x000fe200000000ff */
[----:B------:R-:W-:Y:S02]  /*6b10*/  IMAD R3, R38, R6, RZ ;  /* 0x0000000626037224 */ /* 0x000fe400078e02ff */
[-C--:B------:R-:W-:Y:S01]  /*6b20*/  IMAD R2, R4, R40.reuse, R2 ;  /* 0x0000002804027224 */ /* 0x080fe200078e0202 */
[----:B------:R-:W-:Y:S01]  /*6b30*/  SHF.R.S32.HI R4, RZ, 0x18, R48 ;  /* 0x00000018ff047819 */ /* 0x000fe20000011430 */
[----:B------:R-:W-:Y:S02]  /*6b40*/  IMAD R7, R38, R7, RZ ;  /* 0x0000000726077224 */ /* 0x000fe400078e02ff */
[-C--:B------:R-:W-:Y:S02]  /*6b50*/  IMAD R3, R5, R40.reuse, R3 ;  /* 0x0000002805037224 */ /* 0x080fe400078e0203 */
[----:B------:R-:W-:Y:S02]  /*6b60*/  IMAD R7, R4, R40, R7 ;  /* 0x0000002804077224 */ /* 0x000fe400078e0207 */
[C---:B------:R-:W-:Y:S02]  /*6b70*/  IMAD R6, R38.reuse, R11, RZ ;  /* 0x0000000b26067224 */ /* 0x040fe400078e02ff */
[C---:B------:R-:W-:Y:S01]  /*6b80*/  IMAD R11, R38.reuse, R16, RZ ;  /* 0x00000010260b7224 */ /* 0x040fe200078e02ff */
[----:B------:R-:W-:Y:S01]  /*6b90*/  I2IP.S8.S32.SAT R52, R7, R3, RZ ;  /* 0x0000000307347239 */ /* 0x000fe200000014ff */
[C---:B------:R-:W-:Y:S02]  /*6ba0*/  IMAD R16, R38.reuse, R21, RZ ;  /* 0x0000001526107224 */ /* 0x040fe400078e02ff */
[----:B------:R-:W-:Y:S01]  /*6bb0*/  IMAD R21, R38, R26, RZ ;  /* 0x0000001a26157224 */ /* 0x000fe200078e02ff */
[----:B------:R-:W-:Y:S01]  /*6bc0*/  I2IP.S8.S32.SAT R52, R2, R0, R52 ;  /* 0x0000000002347239 */ /* 0x000fe20000001434 */
[C---:B------:R-:W-:Y:S01]  /*6bd0*/  IMAD R26, R38.reuse, R31, RZ ;  /* 0x0000001f261a7224 */ /* 0x040fe200078e02ff */
[----:B------:R-:W-:Y:S01]  /*6be0*/  SHF.R.S32.HI R2, RZ, 0x18, R49 ;  /* 0x00000018ff027819 */ /* 0x000fe20000011431 */
[C---:B------:R-:W-:Y:S02]  /*6bf0*/  IMAD R3, R38.reuse, R8, RZ ;  /* 0x0000000826037224 */ /* 0x040fe400078e02ff */
[----:B------:R-:W-:Y:S02]  /*6c00*/  IMAD.SHL.U32 R31, R49, 0x100, RZ ;  /* 0x00000100311f7824 */ /* 0x000fe400078e00ff */
[C---:B------:R-:W-:Y:S02]  /*6c10*/  IMAD R8, R38.reuse, R13, RZ ;  /* 0x0000000d26087224 */ /* 0x040fe400078e02ff */
[C---:B------:R-:W-:Y:S01]  /*6c20*/  IMAD R13, R38.reuse, R18, RZ ;  /* 0x00000012260d7224 */ /* 0x040fe200078e02ff */
[----:B------:R-:W-:Y:S01]  /*6c30*/  SHF.R.S32.HI R0, RZ, 0x18, R31 ;  /* 0x00000018ff007819 */ /* 0x000fe2000001141f */
[----:B------:R-:W-:Y:S01]  /*6c40*/  IMAD R18, R38, R23, RZ ;  /* 0x0000001726127224 */ /* 0x000fe200078e02ff */
[----:B------:R-:W-:Y:S01]  /*6c50*/  SHF.L.U32 R31, R50, 0x10, RZ ;  /* 0x00000010321f7819 */ /* 0x000fe200000006ff */
[C---:B------:R-:W-:Y:S02]  /*6c60*/  IMAD R4, R38.reuse, R9, RZ ;  /* 0x0000000926047224 */ /* 0x040fe400078e02ff */
[C---:B------:R-:W-:Y:S01]  /*6c70*/  IMAD R23, R38.reuse, R28, RZ ;  /* 0x0000001c26177224 */ /* 0x040fe200078e02ff */
[----:B------:R-:W-:Y:S01]  /*6c80*/  SHF.R.S32.HI R31, RZ, 0x18, R31 ;  /* 0x00000018ff1f7819 */ /* 0x000fe2000001141f */
[C---:B------:R-:W-:Y:S02]  /*6c90*/  IMAD R7, R38.reuse, R12, RZ ;  /* 0x0000000c26077224 */ /* 0x040fe400078e02ff */
[----:B------:R-:W-:Y:S01]  /*6ca0*/  IMAD R28, R38, R33, RZ ;  /* 0x00000021261c7224 */ /* 0x000fe200078e02ff */
[----:B------:R-:W-:Y:S01]  /*6cb0*/  PRMT R33, R50, 0x8880, RZ ;  /* 0x0000888032217816 */ /* 0x000fe200000000ff */
[----:B------:R-:W-:Y:S02]  /*6cc0*/  IMAD R3, R41, R40, R3 ;  /* 0x0000002829037224 */ /* 0x000fe400078e0203 */
[C---:B------:R-:W-:Y:S02]  /*6cd0*/  IMAD R12, R38.reuse, R17, RZ ;  /* 0x00000011260c7224 */ /* 0x040fe400078e02ff */
[C---:B------:R-:W-:Y:S02]  /*6ce0*/  IMAD R5, R38.reuse, R10, RZ ;  /* 0x0000000a26057224 */ /* 0x040fe400078e02ff */
[----:B------:R-:W-:Y:S02]  /*6cf0*/  IMAD R17, R38, R22, RZ ;  /* 0x0000001626117224 */ /* 0x000fe400078e02ff */
[----:B------:R-:W-:Y:S02]  /*6d00*/  IMAD R4, R42, R40, R4 ;  /* 0x000000282a047224 */ /* 0x000fe400078e0204 */
[C---:B------:R-:W-:Y:S02]  /*6d10*/  IMAD R22, R38.reuse, R27, RZ ;  /* 0x0000001b26167224 */ /* 0x040fe400078e02ff */
[----:B------:R-:W-:Y:S01]  /*6d20*/  IMAD R27, R38, R32, RZ ;  /* 0x00000020261b7224 */ /* 0x000fe200078e02ff */
[----:B------:R-:W-:Y:S01]  /*6d30*/  SHF.L.U32 R32, R50, 0x8, RZ ;  /* 0x0000000832207819 */ /* 0x000fe200000006ff */
[-C--:B------:R-:W-:Y:S02]  /*6d40*/  IMAD R5, R0, R40.reuse, R5 ;  /* 0x0000002800057224 */ /* 0x080fe400078e0205 */
[----:B------:R-:W-:Y:S01]  /*6d50*/  IMAD.MOV.U32 R0, RZ, RZ, R33 ;  /* 0x000000ffff007224 */ /* 0x000fe200078e0021 */
[----:B------:R-:W-:Y:S01]  /*6d60*/  SHF.R.S32.HI R32, RZ, 0x18, R32 ;  /* 0x00000018ff207819 */ /* 0x000fe20000011420 */
[-C--:B------:R-:W-:Y:S01]  /*6d70*/  IMAD R6, R2, R40.reuse, R6 ;  /* 0x0000002802067224 */ /* 0x080fe200078e0206 */
[----:B------:R-:W-:Y:S01]  /*6d80*/  SHF.R.S32.HI R2, RZ, 0x18, R50 ;  /* 0x00000018ff027819 */ /* 0x000fe20000011432 */
[----:B------:R-:W-:Y:S01]  /*6d90*/  IMAD R7, R0, R40, R7 ;  /* 0x0000002800077224 */ /* 0x000fe200078e0207 */
[----:B------:R-:W-:Y:S01]  /*6da0*/  PRMT R0, R51, 0x8880, RZ ;  /* 0x0000888033007816 */ /* 0x000fe200000000ff */
[----:B------:R-:W-:Y:S01]  /*6db0*/  IMAD R9, R38, R14, RZ ;  /* 0x0000000e26097224 */ /* 0x000fe200078e02ff */
[----:B------:R-:W-:Y:S01]  /*6dc0*/  I2IP.S8.S32.SAT R6, R6, R5, RZ ;  /* 0x0000000506067239 */ /* 0x000fe200000014ff */
[-C--:B------:R-:W-:Y:S01]  /*6dd0*/  IMAD R8, R31, R40.reuse, R8 ;  /* 0x000000281f087224 */ /* 0x080fe200078e0208 */
[C---:B------:R-:W-:Y:S01]  /*6de0*/  SHF.L.U32 R31, R51.reuse, 0x8, RZ ;  /* 0x00000008331f7819 */ /* 0x040fe200000006ff */
[----:B------:R-:W-:Y:S01]  /*6df0*/  IMAD R10, R38, R15, RZ ;  /* 0x0000000f260a7224 */ /* 0x000fe200078e02ff */
[----:B------:R-:W-:Y:S01]  /*6e00*/  I2IP.S8.S32.SAT R53, R4, R3, R6 ;  /* 0x0000000304357239 */ /* 0x000fe20000001406 */
[-C--:B------:R-:W-:Y:S01]  /*6e10*/  IMAD R9, R32, R40.reuse, R9 ;  /* 0x0000002820097224 */ /* 0x080fe200078e0209 */
[----:B------:R-:W-:Y:S01]  /*6e20*/  SHF.R.S32.HI R5, RZ, 0x18, R31 ;  /* 0x00000018ff057819 */ /* 0x000fe2000001141f */
[-C--:B------:R-:W-:Y:S01]  /*6e30*/  IMAD R10, R2, R40.reuse, R10 ;  /* 0x00000028020a7224 */ /* 0x080fe200078e020a */
[----:B------:R-:W-:Y:S01]  /*6e40*/  SHF.L.U32 R2, R51, 0x10, RZ ;  /* 0x0000001033027819 */ /* 0x000fe200000006ff */
[----:B------:R-:W-:Y:S01]  /*6e50*/  IMAD R11, R0, R40, R11 ;  /* 0x00000028000b7224 */ /* 0x000fe200078e020b */
[----:B------:R-:W-:Y:S01]  /*6e60*/  SHF.R.S32.HI R0, RZ, 0x18, R51 ;  /* 0x00000018ff007819 */ /* 0x000fe20000011433 */
[C---:B------:R-:W-:Y:S01]  /*6e70*/  IMAD R15, R38.reuse, R20, RZ ;  /* 0x00000014260f7224 */ /* 0x040fe200078e02ff */
[----:B------:R-:W-:Y:S01]  /*6e80*/  SHF.R.S32.HI R2, RZ, 0x18, R2 ;  /* 0x00000018ff027819 */ /* 0x000fe20000011402 */
[C---:B------:R-:W-:Y:S01]  /*6e90*/  IMAD R14, R38.reuse, R19, RZ ;  /* 0x00000013260e7224 */ /* 0x040fe200078e02ff */
[C---:B----4-:R-:W-:Y:S01]  /*6ea0*/  SHF.L.U32 R4, R45.reuse, 0x10, RZ ;  /* 0x000000102d047819 */ /* 0x050fe200000006ff */
[----:B------:R-:W-:Y:S01]  /*6eb0*/  IMAD R19, R38, R24, RZ ;  /* 0x0000001826137224 */ /* 0x000fe200078e02ff */
[----:B------:R-:W-:Y:S01]  /*6ec0*/  PRMT R3, R45, 0x8880, RZ ;  /* 0x000088802d037816 */ /* 0x000fe200000000ff */
[-C--:B------:R-:W-:Y:S01]  /*6ed0*/  IMAD R12, R2, R40.reuse, R12 ;  /* 0x00000028020c7224 */ /* 0x080fe200078e020c */
[----:B------:R-:W-:Y:S01]  /*6ee0*/  PRMT R2, R44, 0x8880, RZ ;  /* 0x000088802c027816 */ /* 0x000fe200000000ff */
[-C--:B------:R-:W-:Y:S01]  /*6ef0*/  IMAD R13, R5, R40.reuse, R13 ;  /* 0x00000028050d7224 */ /* 0x080fe200078e020d */
[----:B------:R-:W-:Y:S01]  /*6f00*/  SHF.R.S32.HI R4, RZ, 0x18, R4 ;  /* 0x00000018ff047819 */ /* 0x000fe20000011404 */
[----:B------:R-:W-:Y:S01]  /*6f10*/  IMAD R14, R0, R40, R14 ;  /* 0x00000028000e7224 */ /* 0x000fe200078e020e */
[----:B------:R-:W-:Y:S01]  /*6f20*/  MOV R0, R2 ;  /* 0x0000000200007202 */ /* 0x000fe20000000f00 */
[----:B------:R-:W-:Y:S01]  /*6f30*/  IMAD.U32 R5, R44, 0x10000, RZ ;  /* 0x000100002c057824 */ /* 0x000fe200078e00ff */
[----:B------:R-:W-:Y:S01]  /*6f40*/  I2IP.S8.S32.SAT R9, R10, R9, RZ ;  /* 0x000000090a097239 */ /* 0x000fe200000014ff */
[----:B------:R-:W-:Y:S01]  /*6f50*/  IMAD R20, R38, R25, RZ ;  /* 0x0000001926147224 */ /* 0x000fe200078e02ff */
[----:B------:R-:W-:Y:S01]  /*6f60*/  I2IP.S8.S32.SAT R13, R14, R13, RZ ;  /* 0x0000000d0e0d7239 */ /* 0x000fe200000014ff */
[----:B------:R-:W-:Y:S01]  /*6f70*/  IMAD R15, R0, R40, R15 ;  /* 0x00000028000f7224 */ /* 0x000fe200078e020f */
[----:B------:R-:W-:Y:S01]  /*6f80*/  SHF.R.S32.HI R2, RZ, 0x18, R5 ;  /* 0x00000018ff027819 */ /* 0x000fe20000011405 */
[----:B------:R-:W-:Y:S01]  /*6f90*/  IMAD R24, R38, R29, RZ ;  /* 0x0000001d26187224 */ /* 0x000fe200078e02ff */
[----:B------:R-:W-:Y:S01]  /*6fa0*/  SHF.L.U32 R0, R44, 0x8, RZ ;  /* 0x000000082c007819 */ /* 0x000fe200000006ff */
[----:B------:R-:W-:Y:S01]  /*6fb0*/  IMAD R25, R38, R30, RZ ;  /* 0x0000001e26197224 */ /* 0x000fe200078e02ff */
[----:B------:R-:W-:Y:S01]  /*6fc0*/  I2IP.S8.S32.SAT R54, R8, R7, R9 ;  /* 0x0000000708367239 */ /* 0x000fe20000001409 */
[----:B------:R-:W-:Y:S01]  /*6fd0*/  IMAD R16, R2, R40, R16 ;  /* 0x0000002802107224 */ /* 0x000fe200078e0210 */
[----:B------:R-:W-:Y:S01]  /*6fe0*/  SHF.R.S32.HI R0, RZ, 0x18, R0 ;  /* 0x00000018ff007819 */ /* 0x000fe20000011400 */
[----:B------:R-:W-:Y:S01]  /*6ff0*/  IMAD R29, R38, R34, RZ ;  /* 0x00000022261d7224 */ /* 0x000fe200078e02ff */
[----:B------:R-:W-:Y:S01]  /*7000*/  SHF.R.S32.HI R2, RZ, 0x18, R44 ;  /* 0x00000018ff027819 */ /* 0x000fe2000001142c */
[----:B------:R-:W-:Y:S01]  /*7010*/  IMAD.SHL.U32 R5, R45, 0x100, RZ ;  /* 0x000001002d057824 */ /* 0x000fe200078e00ff */
[----:B------:R-:W-:Y:S01]  /*7020*/  I2IP.S8.S32.SAT R55, R12, R11, R13 ;  /* 0x0000000b0c377239 */ /* 0x000fe2000000140d */
[-C--:B------:R-:W-:Y:S02]  /*7030*/  IMAD R17, R0, R40.reuse, R17 ;  /* 0x0000002800117224 */ /* 0x080fe400078e0211 */
[-C--:B------:R-:W-:Y:S01]  /*7040*/  IMAD R18, R2, R40.reuse, R18 ;  /* 0x0000002802127224 */ /* 0x080fe200078e0212 */
[----:B------:R-:W-:Y:S01]  /*7050*/  SHF.R.S32.HI R0, RZ, 0x18, R5 ;  /* 0x00000018ff007819 */ /* 0x000fe20000011405 */
[-C--:B------:R-:W-:Y:S01]  /*7060*/  IMAD R19, R3, R40.reuse, R19 ;  /* 0x0000002803137224 */ /* 0x080fe200078e0213 */
[----:B------:R-:W-:Y:S01]  /*7070*/  SHF.R.S32.HI R2, RZ, 0x18, R45 ;  /* 0x00000018ff027819 */ /* 0x000fe2000001142d */
[-C--:B------:R-:W-:Y:S01]  /*7080*/  IMAD R20, R4, R40.reuse, R20 ;  /* 0x0000002804147224 */ /* 0x080fe200078e0214 */
[----:B------:R-:W-:Y:S01]  /*7090*/  SHF.L.U32 R4, R46, 0x10, RZ ;  /* 0x000000102e047819 */ /* 0x000fe200000006ff */
[-C--:B------:R-:W-:Y:S01]  /*70a0*/  IMAD R21, R0, R40.reuse, R21 ;  /* 0x0000002800157224 */ /* 0x080fe200078e0215 */
[C---:B------:R-:W-:Y:S01]  /*70b0*/  PRMT R0, R46.reuse, 0x8880, RZ ;  /* 0x000088802e007816 */ /* 0x040fe200000000ff */
[----:B------:R1:W-:Y:S01]  /*70c0*/  STS.128 [R69+UR44+0x2200], R52 ;  /* 0x0022003445007988 */ /* 0x0003e20008000c2c */
[----:B------:R-:W-:Y:S01]  /*70d0*/  SHF.L.U32 R3, R46, 0x8, RZ ;  /* 0x000000082e037819 */ /* 0x000fe200000006ff */
[-C--:B------:R-:W-:Y:S01]  /*70e0*/  IMAD R22, R2, R40.reuse, R22 ;  /* 0x0000002802167224 */ /* 0x080fe200078e0216 */
[----:B------:R-:W-:Y:S01]  /*70f0*/  SHF.R.S32.HI R2, RZ, 0x18, R4 ;  /* 0x00000018ff027819 */ /* 0x000fe20000011404 */
[-C--:B------:R-:W-:Y:S01]  /*7100*/  IMAD R23, R0, R40.reuse, R23 ;  /* 0x0000002800177224 */ /* 0x080fe200078e0217 */
[----:B------:R-:W-:Y:S01]  /*7110*/  SHF.R.S32.HI R3, RZ, 0x18, R3 ;  /* 0x00000018ff037819 */ /* 0x000fe20000011403 */
[----:B------:R-:W-:Y:S01]  /*7120*/  IMAD R30, R38, R35, RZ ;  /* 0x00000023261e7224 */ /* 0x000fe200078e02ff */
[----:B------:R-:W-:Y:S01]  /*7130*/  SHF.R.S32.HI R0, RZ, 0x18, R46 ;  /* 0x00000018ff007819 */ /* 0x000fe2000001142e */
[-C--:B------:R-:W-:Y:S01]  /*7140*/  IMAD R24, R2, R40.reuse, R24 ;  /* 0x0000002802187224 */ /* 0x080fe200078e0218 */
[----:B------:R-:W-:Y:S01]  /*7150*/  PRMT R2, R47, 0x8880, RZ ;  /* 0x000088802f027816 */ /* 0x000fe200000000ff */
[-C--:B------:R-:W-:Y:S01]  /*7160*/  IMAD R25, R3, R40.reuse, R25 ;  /* 0x0000002803197224 */ /* 0x080fe200078e0219 */
[C---:B------:R-:W-:Y:S01]  /*7170*/  SHF.L.U32 R3, R47.reuse, 0x10, RZ ;  /* 0x000000102f037819 */ /* 0x040fe200000006ff */
[----:B------:R-:W-:Y:S01]  /*7180*/  IMAD.SHL.U32 R4, R47, 0x100, RZ ;  /* 0x000001002f047824 */ /* 0x000fe200078e00ff */
[----:B------:R-:W-:Y:S01]  /*7190*/  SHF.R.S32.HI R5, RZ, 0x18, R47 ;  /* 0x00000018ff057819 */ /* 0x000fe2000001142f */
[-C--:B------:R-:W-:Y:S01]  /*71a0*/  IMAD R26, R0, R40.reuse, R26 ;  /* 0x00000028001a7224 */ /* 0x080fe200078e021a */
[----:B------:R-:W-:Y:S01]  /*71b0*/  SHF.R.S32.HI R3, RZ, 0x18, R3 ;  /* 0x00000018ff037819 */ /* 0x000fe20000011403 */
[-C--:B------:R-:W-:Y:S01]  /*71c0*/  IMAD R27, R2, R40.reuse, R27 ;  /* 0x00000028021b7224 */ /* 0x080fe200078e021b */
[----:B------:R-:W-:Y:S02]  /*71d0*/  SHF.R.S32.HI R4, RZ, 0x18, R4 ;  /* 0x00000018ff047819 */ /* 0x000fe40000011404 */
[----:B------:R-:W-:Y:S01]  /*71e0*/  I2IP.S8.S32.SAT R17, R18, R17, RZ ;  /* 0x0000001112117239 */ /* 0x000fe200000014ff */
[-C--:B------:R-:W-:Y:S01]  /*71f0*/  IMAD R28, R3, R40.reuse, R28 ;  /* 0x00000028031c7224 */ /* 0x080fe200078e021c */
[----:B------:R-:W-:Y:S01]  /*7200*/  I2IP.S8.S32.SAT R21, R22, R21, RZ ;  /* 0x0000001516157239 */ /* 0x000fe200000014ff */
[-C--:B------:R-:W-:Y:S01]  /*7210*/  IMAD R29, R4, R40.reuse, R29 ;  /* 0x00000028041d7224 */ /* 0x080fe200078e021d */
[----:B------:R-:W-:Y:S01]  /*7220*/  I2IP.S8.S32.SAT R16, R16, R15, R17 ;  /* 0x0000000f10107239 */ /* 0x000fe20000001411 */
[----:B------:R-:W-:Y:S01]  /*7230*/  IMAD R30, R5, R40, R30 ;  /* 0x00000028051e7224 */ /* 0x000fe200078e021e */
[----:B------:R-:W-:Y:S02]  /*7240*/  I2IP.S8.S32.SAT R17, R20, R19, R21 ;  /* 0x0000001314117239 */ /* 0x000fe40000001415 */
[----:B------:R-:W-:Y:S02]  /*7250*/  I2IP.S8.S32.SAT R18, R26, R25, RZ ;  /* 0x000000191a127239 */ /* 0x000fe400000014ff */
[----:B------:R-:W-:Y:S02]  /*7260*/  I2IP.S8.S32.SAT R19, R30, R29, RZ ;  /* 0x0000001d1e137239 */ /* 0x000fe400000014ff */
[----:B------:R-:W-:Y:S02]  /*7270*/  IADD3 R2, PT, PT, R69, UR44, RZ ;  /* 0x0000002c45027c10 */ /* 0x000fe4000fffe0ff */
[----:B------:R-:W-:Y:S02]  /*7280*/  SHF.L.U32 R0, R79, 0x4, RZ ;  /* 0x000000044f007819 */ /* 0x000fe400000006ff */
[----:B------:R-:W-:Y:S02]  /*7290*/  I2IP.S8.S32.SAT R18, R24, R23, R18 ;  /* 0x0000001718127239 */ /* 0x000fe40000001412 */
[----:B------:R-:W-:Y:S02]  /*72a0*/  I2IP.S8.S32.SAT R19, R28, R27, R19 ;  /* 0x0000001b1c137239 */ /* 0x000fe40000001413 */
[----:B------:R-:W-:Y:S02]  /*72b0*/  IADD3 R87, PT, PT, R2, R0, RZ ;  /* 0x0000000002577210 */ /* 0x000fe40007ffe0ff */
[----:B------:R-:W-:Y:S02]  /*72c0*/  LEA R3, R81, UR44, 0x3 ;  /* 0x0000002c51037c11 */ /* 0x000fe4000f8e18ff */
[----:B------:R-:W-:Y:S01]  /*72d0*/  @P6 SHF.L.U32 R4, R80, 0x1f, RZ ;  /* 0x0000001f50046819 */ /* 0x000fe200000006ff */
[----:B------:R1:W-:Y:S01]  /*72e0*/  STS.128 [R87+0x2210], R16 ;  /* 0x0022101057007388 */ /* 0x0003e20000000c00 */
[----:B------:R-:W-:Y:S01]  /*72f0*/  @!PT LDS RZ, [RZ] ;  /* 0x00000000fffff984 */ /* 0x000fe20000000800 */
[----:B------:R-:W-:Y:S01]  /*7300*/  @!PT LDS RZ, [RZ] ;  /* 0x00000000fffff984 */ /* 0x000fe20000000800 */
[----:B------:R-:W-:Y:S01]  /*7310*/  @!PT LDS RZ, [RZ] ;  /* 0x00000000fffff984 */ /* 0x000fe20000000800 */
[----:B------:R-:W-:Y:S01]  /*7320*/  @!PT LDS RZ, [RZ] ;  /* 0x00000000fffff984 */ /* 0x000fe20000000800 */
[----:B------:R2:W-:Y:S07]  /*7330*/  MEMBAR.ALL.CTA ;  /* 0x0000000000007992 */ /* 0x0005ee0000008000 */
[----:B--2---:R-:W2:Y:S02]  /*7340*/  FENCE.VIEW.ASYNC.S ;  /* 0x00000000000073c6 */ /* 0x004ea40000000000 */
[----:B--2---:R-:W-:Y:S06]  /*7350*/  BAR.SYNC.DEFER_BLOCKING 0x1, 0x80 ;  /* 0x0042000000007b1d */ /* 0x004fec0000010000 */
[----:B------:R-:W-:Y:S05]  /*7360*/  @P0 BRA `(.L_x_116) ;  /* 0x0000000000280947 */ /* 0x000fea0003800000 */
[----:B------:R-:W2:Y:S01]  /*7370*/  LDCU.64 UR6, c[0x0][0x348] ;  /* 0x00006900ff0677ac */ /* 0x000ea20008000a00 */
[----:B------:R-:W-:Y:S01]  /*7380*/  UIADD3 UR4, UPT, UPT, UR44, 0x2200, URZ ;  /* 0x000022002c047890 */ /* 0x000fe2000fffe0ff */
[----:B------:R-:W-:Y:S05]  /*7390*/  UMOV UR51, UR36 ;  /* 0x0000002400337c82 */ /* 0x000fea0008000000 */
[----:B------:R-:W-:Y:S04]  /*73a0*/  MOV R85, UR4 ;  /* 0x0000000400557c02 */ /* 0x000fe80008000f00 */
[----:B------:R-:W-:Y:S01]  /*73b0*/  R2UR UR48, R85 ;  /* 0x00000000553072ca */ /* 0x000fe200000e0000 */
[----:B--2---:R-:W-:Y:S04]  /*73c0*/  UIADD3 UR4, UP0, UPT, UR6, 0x680, URZ ;  /* 0x0000068006047890 */ /* 0x004fe8000ff1e0ff */
[----:B------:R-:W-:Y:S09]  /*73d0*/  UIADD3.X UR5, UPT, UPT, URZ, UR7, URZ, UP0, !UPT ;  /* 0x00000007ff057290 */ /* 0x000ff200087fe4ff */
[----:B------:R2:W-:Y:S01]  /*73e0*/  UTMASTG.3D [UR48], [UR4] ;  /* 0x00000030040073b5 */ /* 0x0005e20008010000 */
[----:B------:R0:W-:Y:S01]  /*73f0*/  UTMACMDFLUSH ;  /* 0x00000000000079b7 */ /* 0x0001e20000000000 */
[----:B--2---:R-:W-:Y:S04]  /*7400*/  DEPBAR.LE SB0, 0x1 ;  /* 0x000080400000791a */ /* 0x004fe80000000000 */
.L_x_116:
[----:B------:R-:W-:Y:S05]  /*7410*/  BSYNC.RECONVERGENT B0 ;  /* 0x0000000000007941 */ /* 0x000fea0003800200 */
.L_x_115:
[----:B------:R-:W-:Y:S06]  /*7420*/  BAR.SYNC.DEFER_BLOCKING 0x1, 0x80 ;  /* 0x0042000000007b1d */ /* 0x000fec0000010000 */
[----:B------:R-:W2:Y:S01]  /*7430*/  @P6 SYNCS.PHASECHK.TRANS64.TRYWAIT P0, [R3+URZ+0x110], R4 ;  /* 0x00011004030065a7 */ /* 0x000ea200080011ff */
[----:B------:R-:W-:Y:S01]  /*7440*/  BSSY B1, `(.L_x_117) ;  /* 0x000001f000017945 */ /* 0x000fe20003800000 */
[----:B--2---:R-:W-:Y:S03]  /*7450*/  @P6 SEL R56, RZ, 0x1, !P0 ;  /* 0x00000001ff386807 */ /* 0x004fe60004000000 */
[----:B------:R-:W-:Y:S05]  /*7460*/  @!P6 BRA `(.L_x_118) ;  /* 0x000000000070e947 */ /* 0x000fea0003800000 */
[----:B------:R-:W-:Y:S01]  /*7470*/  ISETP.NE.AND P1, PT, R57, RZ, PT ;  /* 0x000000ff3900720c */ /* 0x000fe20003f25270 */
[----:B------:R-:W-:Y:S01]  /*7480*/  BSSY B0, `(.L_x_119) ;  /* 0x0000008000007945 */ /* 0x000fe20003800000 */
[----:B------:R-:W-:Y:S11]  /*7490*/  ISETP.NE.AND P0, PT, R56, RZ, PT ;  /* 0x000000ff3800720c */ /* 0x000ff60003f05270 */
[----:B------:R-:W-:Y:S04]  /*74a0*/  @P1 IMAD R2, R81, 0x1000, R2 ;  /* 0x0000100051021824 */ /* 0x000fe800078e0202 */
[----:B------:R-:W-:Y:S01]  /*74b0*/  @P1 IMAD.IADD R4, R0, 0x1, R2 ;  /* 0x0000000100041824 */ /* 0x000fe200078e0202 */
[----:B------:R-:W-:Y:S06]  /*74c0*/  @P0 BRA `(.L_x_120) ;  /* 0x00000000000c0947 */ /* 0x000fec0003800000 */
[----:B------:R-:W-:Y:S04]  /*74d0*/  SHF.L.U32 R0, R80, 0x1f, RZ ;  /* 0x0000001f50007819 */ /* 0x000fe800000006ff */
[----:B------:R-:W2:Y:S02]  /*74e0*/  SYNCS.PHASECHK.TRANS64.TRYWAIT P0, [R3+URZ+0x110], R0 ;  /* 0x00011000030075a7 */ /* 0x000ea400080011ff */
[----:B--2---:R-:W-:Y:S05]  /*74f0*/  @!P0 BRA `(.L_x_121) ;  /* 0x0000001c00088947 */ /* 0x004fea0003800000 */
.L_x_120:
[----:B------:R-:W-:Y:S05]  /*7500*/  BSYNC B0 ;  /* 0x0000000000007941 */ /* 0x000fea0003800000 */
.L_x_119:
[----:B------:R-:W-:Y:S01]  /*7510*/  ISETP.NE.AND P0, PT, R57, RZ, PT ;  /* 0x000000ff3900720c */ /* 0x000fe20003f05270 */
[----:B--2---:R-:W-:Y:S02]  /*7520*/  VIADD R3, R3, 0x120 ;  /* 0x0000012003037836 */ /* 0x004fe40000000000 */
[----:B------:R-:W-:Y:S02]  /*7530*/  IMAD.U32 R0, RZ, RZ, UR45 ;  /* 0x0000002dff007e24 */ /* 0x000fe4000f8e00ff */
[----:B------:R-:W-:Y:S03]  /*7540*/  VIADD R81, R81, 0x1 ;  /* 0x0000000151517836 */ /* 0x000fe60000000000 */
[----:B------:R-:W-:Y:S05]  /*7550*/  PRMT R0, R0, 0x654, R3 ;  /* 0x0000065400007816 */ /* 0x000fea0000000003 */
[----:B------:R2:W3:Y:S04]  /*7560*/  @P0 LDS.128 R48, [R2+0x200] ;  /* 0x0002000002300984 */ /* 0x0004e80000000c00 */
        /* <DEDUP_REMOVED lines=11> */
[----:B--23--:R-:W-:Y:S02]  /*7620*/  LOP3.LUT R80, R80, R0, RZ, 0x3c, !PT ;  /* 0x0000000050507212 */ /* 0x00cfe400078e3cff */
.L_x_118:
[----:B------:R-:W-:Y:S05]  /*7630*/  BSYNC B1 ;  /* 0x0000000000017941 */ /* 0x000fea0003800000 */
.L_x_117:
[----:B------:R-:W-:Y:S05]  /*7640*/  VIADD R0, R39, 0x40 ;  /* 0x0000004027007836 */ /* 0x000fea0000000000 */
[----:B------:R-:W-:Y:S04]  /*7650*/  SHF.R.U32.HI R0, RZ, 0x15, R0 ;  /* 0x00000015ff007819 */ /* 0x000fe80000011600 */
[----:B------:R-:W-:Y:S11]  /*7660*/  LOP3.LUT P0, RZ, R0, 0x3, R75, 0x48, !PT ;  /* 0x0000000300ff7812 */ /* 0x000ff6000780484b */
[----:B------:R-:W-:Y:S02]  /*7670*/  @!UPT UIADD3 URZ, UPT, UPT, URZ, URZ, URZ ;  /* 0x000000fffffff290 */ /* 0x000fe4000fffe0ff */
[----:B------:R-:W-:Y:S05]  /*7680*/  @!P0 BRA `(.L_x_122) ;  /* 0x0000000000408947 */ /* 0x000fea0003800000 */
[----:B------:R-:W2:Y:S01]  /*7690*/  LDCU.64 UR8, c[0x4][0x70] ;  /* 0x01000e00ff0877ac */ /* 0x000ea20008000a00 */
[----:B------:R-:W-:Y:S01]  /*76a0*/  MOV R3, 0x0 ;  /* 0x0000000000037802 */ /* 0x000fe20000000f00 */
[----:B------:R-:W-:Y:S02]  /*76b0*/  HFMA2 R12, -RZ, RZ, 0, 5.9604644775390625e-08 ;  /* 0x00000001ff0c7431 */ /* 0x000fe400000001ff */
[----:B------:R-:W-:Y:S02]  /*76c0*/  IMAD.MOV.U32 R8, RZ, RZ, 0x192 ;  /* 0x00000192ff087424 */ /* 0x000fe400078e00ff */
[----:B------:R-:W-:Y:S01]  /*76d0*/  IMAD.MOV.U32 R13, RZ, RZ, RZ ;  /* 0x000000ffff0d7224 */ /* 0x000fe200078e00ff */
[----:B------:R-:W3:Y:S01]  /*76e0*/  LDCU.64 UR6, c[0x4][0x78] ;  /* 0x01000f00ff0677ac */ /* 0x000ee20008000a00 */
[----:B------:R-:W1:Y:S01]  /*76f0*/  LDC.64 R2, c[0x4][R3] ;  /* 0x0100000003027b82 */ /* 0x000e620000000a00 */
[----:B------:R-:W5:Y:S01]  /*7700*/  LDCU.64 UR4, c[0x4][0x10] ;  /* 0x01000200ff0477ac */ /* 0x000f620008000a00 */
[----:B--2---:R-:W-:Y:S01]  /*7710*/  MOV R5, UR9 ;  /* 0x0000000900057c02 */ /* 0x004fe20008000f00 */
[----:B------:R-:W-:Y:S01]  /*7720*/  IMAD.U32 R4, RZ, RZ, UR8 ;  /* 0x00000008ff047e24 */ /* 0x000fe2000f8e00ff */
[----:B---3--:R-:W-:Y:S01]  /*7730*/  MOV R7, UR7 ;  /* 0x0000000700077c02 */ /* 0x008fe20008000f00 */
[----:B------:R-:W-:Y:S01]  /*7740*/  IMAD.U32 R6, RZ, RZ, UR6 ;  /* 0x00000006ff067e24 */ /* 0x000fe2000f8e00ff */
[----:B-----5:R-:W-:Y:S01]  /*7750*/  MOV R11, UR5 ;  /* 0x00000005000b7c02 */ /* 0x020fe20008000f00 */
[----:B------:R-:W-:Y:S02]  /*7760*/  IMAD.U32 R10, RZ, RZ, UR4 ;  /* 0x00000004ff0a7e24 */ /* 0x000fe4000f8e00ff */
[----:B------:R-:W-:Y:S07]  /*7770*/  LEPC R20, `(.L_x_122) ;  /* 0x000000001014794e */ /* 0x000fee0000000000 */
[----:B-1--4-:R-:W-:Y:S05]  /*7780*/  CALL.ABS.NOINC R2 ;  /* 0x0000000002007343 */ /* 0x012fea0003c00000 */
.L_x_122:
[----:B------:R-:W-:Y:S01]  /*7790*/  ISETP.NE.AND P0, PT, R86, RZ, PT ;  /* 0x000000ff5600720c */ /* 0x000fe20003f05270 */
[----:B------:R-:W-:Y:S05]  /*77a0*/  WARPSYNC.ALL ;  /* 0x0000000000007948 */ /* 0x000fea0003800000 */
[----:B------:R-:W-:Y:S01]  /*77b0*/  IMAD.SHL.U32 R66, R49, 0x100, RZ ;  /* 0x0000010031427824 */ /* 0x000fe200078e00ff */
[----:B------:R-:W-:Y:S01]  /*77c0*/  R2UR UR4, R39 ;  /* 0x00000000270472ca */ /* 0x000fe200000e0000 */
[----:B------:R-:W-:Y:S01]  /*77d0*/  IMAD.SHL.U32 R60, R51, 0x100, RZ ;  /* 0x00000100333c7824 */ /* 0x000fe200078e00ff */
[C---:B------:R-:W-:Y:S01]  /*77e0*/  SHF.L.U32 R2, R48.reuse, 0x10, RZ ;  /* 0x0000001030027819 */ /* 0x040fe200000006ff */
[----:B-1--4-:R-:W-:Y:S01]  /*77f0*/  IMAD.SHL.U32 R54, R45, 0x100, RZ ;  /* 0x000001002d367824 */ /* 0x012fe200078e00ff */
[C---:B------:R-:W-:Y:S01]  /*7800*/  PRMT R0, R48.reuse, 0x8880, RZ ;  /* 0x0000888030007816 */ /* 0x040fe200000000ff */
[----:B------:R-:W-:Y:S01]  /*7810*/  BSSY.RECONVERGENT B0, `(.L_x_123) ;  /* 0x000009f000007945 */ /* 0x000fe20003800200 */
[----:B------:R-:W-:Y:S02]  /*7820*/  SHF.L.U32 R3, R48, 0x8, RZ ;  /* 0x0000000830037819 */ /* 0x000fe400000006ff */
[----:B------:R-:W-:Y:S02]  /*7830*/  SHF.R.S32.HI R2, RZ, 0x18, R2 ;  /* 0x00000018ff027819 */ /* 0x000fe40000011402 */
[----:B------:R-:W-:Y:S02]  /*7840*/  PRMT R68, R49, 0x8880, RZ ;  /* 0x0000888031447816 */ /* 0x000fe400000000ff */
[----:B------:R-:W-:Y:S01]  /*7850*/  SHF.R.S32.HI R3, RZ, 0x18, R3 ;  /* 0x00000018ff037819 */ /* 0x000fe20000011403 */
[----:B------:R-:W-:Y:S01]  /*7860*/  LDTM.16dp32bit_t0_t15.x32 R4, tmem[UR4+0x40] ;  /* 0x00004004000479ee */ /* 0x000fe20008a80000 */
[----:B------:R-:W1:Y:S01]  /*7870*/  LDTM.16dp32bit_t16_t31.x32 R4, tmem[UR4+0x60] ;  /* 0x00006004000479ee */ /* 0x000e620008aa0000 */
[----:B------:R-:W-:Y:S01]  /*7880*/  NOP ;  /* 0x0000000000007918 */ /* 0x000fe20000000000 */
[C---:B------:R-:W-:Y:S02]  /*7890*/  SHF.L.U32 R63, R50.reuse, 0x8, RZ ;  /* 0x00000008323f7819 */ /* 0x040fe400000006ff */
[C---:B------:R-:W-:Y:S02]  /*78a0*/  PRMT R62, R51.reuse, 0x8880, RZ ;  /* 0x00008880333e7816 */ /* 0x040fe400000000ff */
[----:B------:R-:W-:Y:S02]  /*78b0*/  SHF.L.U32 R61, R51, 0x10, RZ ;  /* 0x00000010333d7819 */ /* 0x000fe400000006ff */
[----:B------:R-:W-:Y:S02]  /*78c0*/  R2UR UR5, R43 ;  /* 0x000000002b0572ca */ /* 0x000fe400000e0000 */
[----:B------:R-:W-:Y:S01]  /*78d0*/  SHF.R.S32.HI R39, RZ, 0x18, R48 ;  /* 0x00000018ff277819 */ /* 0x000fe20000011430 */
[----:B------:R-:W-:Y:S01]  /*78e0*/  IMAD.SHL.U32 R48, R47, 0x100, RZ ;  /* 0x000001002f307824 */ /* 0x000fe200078e00ff */
[----:B------:R-:W-:Y:S02]  /*78f0*/  SHF.L.U32 R67, R49, 0x10, RZ ;  /* 0x0000001031437819 */ /* 0x000fe400000006ff */
[C---:B------:R-:W-:Y:S02]  /*7900*/  PRMT R65, R50.reuse, 0x8880, RZ ;  /* 0x0000888032417816 */ /* 0x040fe400000000ff */
[----:B------:R-:W-:Y:S02]  /*7910*/  SHF.R.S32.HI R41, RZ, 0x18, R49 ;  /* 0x00000018ff297819 */ /* 0x000fe40000011431 */
[----:B------:R-:W-:Y:S02]  /*7920*/  SHF.L.U32 R64, R50, 0x10, RZ ;  /* 0x0000001032407819 */ /* 0x000fe400000006ff */
[----:B------:R-:W-:Y:S01]  /*7930*/  SHF.R.S32.HI R42, RZ, 0x18, R50 ;  /* 0x00000018ff2a7819 */ /* 0x000fe20000011432 */
[----:B------:R-:W-:Y:S01]  /*7940*/  UIADD3 UR4, UPT, UPT, UR5, 0x180, URZ ;  /* 0x0000018005047890 */ /* 0x000fe2000fffe0ff */
[----:B------:R-:W-:Y:S01]  /*7950*/  PRMT R59, R44, 0x8880, RZ ;  /* 0x000088802c3b7816 */ /* 0x000fe200000000ff */
[C---:B-1----:R-:W-:Y:S02]  /*7960*/  IMAD R4, R38.reuse, R4, RZ ;  /* 0x0000000426047224 */ /* 0x042fe400078e02ff */
[----:B------:R-:W-:Y:S01]  /*7970*/  UPRMT UR4, UR45, 0x654, UR4 ;  /* 0x000006542d047896 */ /* 0x000fe20008000004 */
[C---:B------:R-:W-:Y:S01]  /*7980*/  IMAD R5, R38.reuse, R5, RZ ;  /* 0x0000000526057224 */ /* 0x040fe200078e02ff */
[----:B------:R-:W-:Y:S01]  /*7990*/  SHF.R.S32.HI R43, RZ, 0x18, R51 ;  /* 0x00000018ff2b7819 */ /* 0x000fe20000011433 */
[----:B------:R-:W-:Y:S01]  /*79a0*/  IMAD R6, R38, R6, RZ ;  /* 0x0000000626067224 */ /* 0x000fe200078e02ff */
[----:B------:R-:W-:Y:S01]  /*79b0*/  SHF.L.U32 R51, R46, 0x8, RZ ;  /* 0x000000082e337819 */ /* 0x000fe200000006ff */
[----:B------:R-:W-:Y:S01]  /*79c0*/  IMAD R4, R0, R40, R4 ;  /* 0x0000002800047224 */ /* 0x000fe200078e0204 */
[----:B------:R-:W-:Y:S01]  /*79d0*/  MOV R0, R68 ;  /* 0x0000004400007202 */ /* 0x000fe20000000f00 */
[----:B------:R-:W-:Y:S01]  /*79e0*/  IMAD R7, R38, R7, RZ ;  /* 0x0000000726077224 */ /* 0x000fe200078e02ff */
[----:B------:R-:W-:Y:S01]  /*79f0*/  SHF.L.U32 R58, R44, 0x10, RZ ;  /* 0x000000102c3a7819 */ /* 0x000fe200000006ff */
[-C--:B------:R-:W-:Y:S01]  /*7a00*/  IMAD R5, R2, R40.reuse, R5 ;  /* 0x0000002802057224 */ /* 0x080fe200078e0205 */
[----:B------:R-:W-:Y:S01]  /*7a10*/  SYNCS.ARRIVE.TRANS64.RED.A1T0 RZ, [UR4], RZ ;  /* 0x000000ffffff79a7 */ /* 0x000fe20008100404 */
[----:B------:R-:W-:Y:S01]  /*7a20*/  IMAD R6, R3, R40, R6 ;  /* 0x0000002803067224 */ /* 0x000fe200078e0206 */
[----:B------:R-:W-:Y:S01]  /*7a30*/  SHF.R.S32.HI R2, RZ, 0x18, R67 ;  /* 0x00000018ff027819 */ /* 0x000fe20000011443 */
[C---:B------:R-:W-:Y:S01]  /*7a40*/  IMAD R8, R38.reuse, R8, RZ ;  /* 0x0000000826087224 */ /* 0x040fe200078e02ff */
[----:B------:R-:W-:Y:S01]  /*7a50*/  SHF.R.S32.HI R3, RZ, 0x18, R66 ;  /* 0x00000018ff037819 */ /* 0x000fe20000011442 */
[-C--:B------:R-:W-:Y:S01]  /*7a60*/  IMAD R7, R39, R40.reuse, R7 ;  /* 0x0000002827077224 */ /* 0x080fe200078e0207 */
[----:B------:R-:W-:Y:S01]  /*7a70*/  MOV R39, R65 ;  /* 0x0000004100277202 */ /* 0x000fe20000000f00 */
[----:B------:R-:W-:Y:S01]  /*7a80*/  IMAD R9, R38, R9, RZ ;  /* 0x0000000926097224 */ /* 0x000fe200078e02ff */
[C---:B------:R-:W-:Y:S01]  /*7a90*/  PRMT R56, R45.reuse, 0x8880, RZ ;  /* 0x000088802d387816 */ /* 0x040fe200000000ff */
[----:B------:R-:W-:Y:S01]  /*7aa0*/  IMAD R8, R0, R40, R8 ;  /* 0x0000002800087224 */ /* 0x000fe200078e0208 */
[----:B------:R-:W-:Y:S01]  /*7ab0*/  SHF.L.U32 R55, R45, 0x10, RZ ;  /* 0x000000102d377819 */ /* 0x000fe200000006ff */
[----:B------:R-:W-:Y:S01]  /*7ac0*/  IMAD R10, R38, R10, RZ ;  /* 0x0000000a260a7224 */ /* 0x000fe200078e02ff */
[----:B------:R-:W-:Y:S01]  /*7ad0*/  PRMT R53, R46, 0x8880, RZ ;  /* 0x000088802e357816 */ /* 0x000fe200000000ff */
[----:B------:R-:W-:Y:S01]  /*7ae0*/  IMAD R9, R2, R40, R9 ;  /* 0x0000002802097224 */ /* 0x000fe200078e0209 */
[----:B------:R-:W-:Y:S01]  /*7af0*/  SHF.R.S32.HI R45, RZ, 0x18, R45 ;  /* 0x00000018ff2d7819 */ /* 0x000fe2000001142d */
[----:B------:R-:W-:Y:S01]  /*7b00*/  IMAD R0, R38, R20, RZ ;  /* 0x0000001426007224 */ /* 0x000fe200078e02ff */
[----:B------:R-:W-:Y:S01]  /*7b10*/  SHF.L.U32 R52, R46, 0x10, RZ ;  /* 0x000000102e347819 */ /* 0x000fe200000006ff */
[C---:B------:R-:W-:Y:S01]  /*7b20*/  IMAD R11, R38.reuse, R11, RZ ;  /* 0x0000000b260b7224 */ /* 0x040fe200078e02ff */
[C---:B------:R-:W-:Y:S01]  /*7b30*/  PRMT R50, R47.reuse, 0x8880, RZ ;  /* 0x000088802f327816 */ /* 0x040fe200000000ff */
[C---:B------:R-:W-:Y:S01]  /*7b40*/  IMAD R2, R38.reuse, R21, RZ ;  /* 0x0000001526027224 */ /* 0x040fe200078e02ff */
[----:B------:R-:W-:Y:S01]  /*7b50*/  SHF.R.S32.HI R46, RZ, 0x18, R46 ;  /* 0x00000018ff2e7819 */ /* 0x000fe2000001142e */
[C---:B------:R-:W-:Y:S01]  /*7b60*/  IMAD R20, R38.reuse, R24, RZ ;  /* 0x0000001826147224 */ /* 0x040fe200078e02ff */
[----:B------:R-:W-:Y:S01]  /*7b70*/  SHF.L.U32 R49, R47, 0x10, RZ ;  /* 0x000000102f317819 */ /* 0x000fe200000006ff */
[C---:B------:R-:W-:Y:S01]  /*7b80*/  IMAD R21, R38.reuse, R25, RZ ;  /* 0x0000001926157224 */ /* 0x040fe200078e02ff */
[----:B------:R-:W-:Y:S01]  /*7b90*/  SHF.R.S32.HI R47, RZ, 0x18, R47 ;  /* 0x00000018ff2f7819 */ /* 0x000fe2000001142f */
[----:B------:R-:W-:Y:S01]  /*7ba0*/  IMAD R24, R38, R28, RZ ;  /* 0x0000001c26187224 */ /* 0x000fe200078e02ff */
[----:B------:R-:W-:Y:S01]  /*7bb0*/  SHF.L.U32 R57, R44, 0x8, RZ ;  /* 0x000000082c397819 */ /* 0x000fe200000006ff */
[----:B------:R-:W-:Y:S01]  /*7bc0*/  IMAD R10, R3, R40, R10 ;  /* 0x00000028030a7224 */ /* 0x000fe200078e020a */
[----:B------:R-:W-:Y:S01]  /*7bd0*/  SHF.R.S32.HI R44, RZ, 0x18, R44 ;  /* 0x00000018ff2c7819 */ /* 0x000fe2000001142c */
[----:B------:R-:W-:Y:S01]  /*7be0*/  IMAD R12, R38, R12, RZ ;  /* 0x0000000c260c7224 */ /* 0x000fe200078e02ff */
[----:B------:R-:W-:Y:S01]  /*7bf0*/  IADD3 R36, PT, PT, R36, 0x1, RZ ;  /* 0x0000000124247810 */ /* 0x000fe20007ffe0ff */
[C---:B------:R-:W-:Y:S02]  /*7c00*/  IMAD R25, R38.reuse, R29, RZ ;  /* 0x0000001d26197224 */ /* 0x040fe400078e02ff */
[C---:B------:R-:W-:Y:S01]  /*7c10*/  IMAD R28, R38.reuse, R32, RZ ;  /* 0x00000020261c7224 */ /* 0x040fe200078e02ff */
[----:B------:R-:W-:Y:S01]  /*7c20*/  SHF.R.S32.HI R32, RZ, 0x18, R64 ;  /* 0x00000018ff207819 */ /* 0x000fe20000011440 */
[C---:B------:R-:W-:Y:S01]  /*7c30*/  IMAD R29, R38.reuse, R33, RZ ;  /* 0x00000021261d7224 */ /* 0x040fe200078e02ff */
[----:B------:R-:W-:Y:S01]  /*7c40*/  I2IP.S8.S32.SAT R33, R7, R6, RZ ;  /* 0x0000000607217239 */ /* 0x000fe200000014ff */
[----:B------:R-:W-:Y:S01]  /*7c50*/  IMAD R11, R41, R40, R11 ;  /* 0x00000028290b7224 */ /* 0x000fe200078e020b */
[----:B------:R-:W-:Y:S01]  /*7c60*/  SHF.R.S32.HI R6, RZ, 0x18, R63 ;  /* 0x00000018ff067819 */ /* 0x000fe2000001143f */
[C---:B------:R-:W-:Y:S01]  /*7c70*/  IMAD R13, R38.reuse, R13, RZ ;  /* 0x0000000d260d7224 */ /* 0x040fe200078e02ff */
[----:B------:R-:W-:Y:S01]  /*7c80*/  MOV R7, R62 ;  /* 0x0000003e00077202 */ /* 0x000fe20000000f00 */
[C---:B------:R-:W-:Y:S02]  /*7c90*/  IMAD R14, R38.reuse, R14, RZ ;  /* 0x0000000e260e7224 */ /* 0x040fe400078e02ff */
[C---:B------:R-:W-:Y:S02]  /*7ca0*/  IMAD R3, R38.reuse, R22, RZ ;  /* 0x0000001626037224 */ /* 0x040fe400078e02ff */
[----:B------:R-:W-:Y:S02]  /*7cb0*/  IMAD R12, R39, R40, R12 ;  /* 0x00000028270c7224 */ /* 0x000fe400078e020c */
[C---:B------:R-:W-:Y:S02]  /*7cc0*/  IMAD R22, R38.reuse, R26, RZ ;  /* 0x0000001a26167224 */ /* 0x040fe400078e02ff */
[C---:B------:R-:W-:Y:S02]  /*7cd0*/  IMAD R15, R38.reuse, R15, RZ ;  /* 0x0000000f260f7224 */ /* 0x040fe400078e02ff */
[----:B------:R-:W-:Y:S02]  /*7ce0*/  IMAD R26, R38, R30, RZ ;  /* 0x0000001e261a7224 */ /* 0x000fe400078e02ff */
[----:B------:R-:W-:Y:S02]  /*7cf0*/  IMAD R13, R32, R40, R13 ;  /* 0x00000028200d7224 */ /* 0x000fe400078e020d */
[C---:B------:R-:W-:Y:S01]  /*7d00*/  IMAD R30, R38.reuse, R34, RZ ;  /* 0x00000022261e7224 */ /* 0x040fe200078e02ff */
[----:B------:R-:W-:Y:S01]  /*7d10*/  I2IP.S8.S32.SAT R34, R11, R10, RZ ;  /* 0x0000000a0b227239 */ /* 0x000fe200000014ff */
[----:B------:R-:W-:Y:S01]  /*7d20*/  IMAD R16, R38, R16, RZ ;  /* 0x0000001026107224 */ /* 0x000fe200078e02ff */
[----:B------:R-:W-:Y:S01]  /*7d30*/  SHF.R.S32.HI R10, RZ, 0x18, R61 ;  /* 0x00000018ff0a7819 */ /* 0x000fe2000001143d */
[----:B------:R-:W-:Y:S01]  /*7d40*/  IMAD R14, R6, R40, R14 ;  /* 0x00000028060e7224 */ /* 0x000fe200078e020e */
[----:B------:R-:W-:Y:S01]  /*7d50*/  I2IP.S8.S32.SAT R61, R9, R8, R34 ;  /* 0x00000008093d7239 */ /* 0x000fe20000001422 */
[----:B------:R-:W-:Y:S01]  /*7d60*/  IMAD R17, R38, R17, RZ ;  /* 0x0000001126117224 */ /* 0x000fe200078e02ff */
[----:B------:R-:W-:Y:S01]  /*7d70*/  SHF.R.S32.HI R11, RZ, 0x18, R60 ;  /* 0x00000018ff0b7819 */ /* 0x000fe2000001143c */
[----:B------:R-:W-:Y:S01]  /*7d80*/  IMAD R15, R42, R40, R15 ;  /* 0x000000282a0f7224 */ /* 0x000fe200078e020f */
[----:B------:R-:W-:Y:S01]  /*7d90*/  I2IP.S8.S32.SAT R60, R5, R4, R33 ;  /* 0x00000004053c7239 */ /* 0x000fe20000001421 */
[C---:B------:R-:W-:Y:S01]  /*7da0*/  IMAD R18, R38.reuse, R18, RZ ;  /* 0x0000001226127224 */ /* 0x040fe200078e02ff */
[----:B------:R-:W-:Y:S01]  /*7db0*/  SHF.R.S32.HI R5, RZ, 0x18, R58 ;  /* 0x00000018ff057819 */ /* 0x000fe2000001143a */
[----:B------:R-:W-:Y:S01]  /*7dc0*/  IMAD R16, R7, R40, R16 ;  /* 0x0000002807107224 */ /* 0x000fe200078e0210 */
[----:B------:R-:W-:Y:S01]  /*7dd0*/  I2IP.S8.S32.SAT R14, R15, R14, RZ ;  /* 0x0000000e0f0e7239 */ /* 0x000fe200000014ff */
[----:B------:R-:W-:Y:S01]  /*7de0*/  IMAD R19, R38, R19, RZ ;  /* 0x0000001326137224 */ /* 0x000fe200078e02ff */
[----:B------:R-:W-:Y:S01]  /*7df0*/  SHF.R.S32.HI R7, RZ, 0x18, R48 ;  /* 0x00000018ff077819 */ /* 0x000fe20000011430 */
[----:B------:R-:W-:Y:S01]  /*7e00*/  IMAD R17, R10, R40, R17 ;  /* 0x000000280a117224 */ /* 0x000fe200078e0211 */
[----:B------:R-:W-:Y:S01]  /*7e10*/  I2IP.S8.S32.SAT R62, R13, R12, R14 ;  /* 0x0000000c0d3e7239 */ /* 0x000fe2000000140e */
[-C--:B------:R-:W-:Y:S01]  /*7e20*/  IMAD R18, R11, R40.reuse, R18 ;  /* 0x000000280b127224 */ /* 0x080fe200078e0212 */
[----:B------:R-:W-:Y:S01]  /*7e30*/  SHF.R.S32.HI R6, RZ, 0x18, R57 ;  /* 0x00000018ff067819 */ /* 0x000fe20000011439 */
[----:B------:R-:W-:Y:S02]  /*7e40*/  IMAD.MOV.U32 R4, RZ, RZ, R59 ;  /* 0x000000ffff047224 */ /* 0x000fe400078e003b */
[-C--:B------:R-:W-:Y:S02]  /*7e50*/  IMAD R19, R43, R40.reuse, R19 ;  /* 0x000000282b137224 */ /* 0x080fe400078e0213 */
[----:B------:R-:W-:Y:S01]  /*7e60*/  IMAD R0, R4, R40, R0 ;  /* 0x0000002804007224 */ /* 0x000fe200078e0200 */
[----:B------:R-:W-:Y:S01]  /*7e70*/  MOV R4, R56 ;  /* 0x0000003800047202 */ /* 0x000fe20000000f00 */
[----:B------:R-:W-:Y:S01]  /*7e80*/  IMAD R23, R38, R23, RZ ;  /* 0x0000001726177224 */ /* 0x000fe200078e02ff */
[----:B------:R-:W-:Y:S01]  /*7e90*/  I2IP.S8.S32.SAT R18, R19, R18, RZ ;  /* 0x0000001213127239 */ /* 0x000fe200000014ff */
[-C--:B------:R-:W-:Y:S01]  /*7ea0*/  IMAD R2, R5, R40.reuse, R2 ;  /* 0x0000002805027224 */ /* 0x080fe200078e0202 */
[----:B------:R-:W-:Y:S01]  /*7eb0*/  SHF.R.S32.HI R5, RZ, 0x18, R55 ;  /* 0x00000018ff057819 */ /* 0x000fe20000011437 */
[----:B------:R-:W-:Y:S01]  /*7ec0*/  IMAD R3, R6, R40, R3 ;  /* 0x0000002806037224 */ /* 0x000fe200078e0203 */
[----:B------:R-:W-:Y:S01]  /*7ed0*/  I2IP.S8.S32.SAT R63, R17, R16, R18 ;  /* 0x00000010113f7239 */ /* 0x000fe20000001412 */
[-C--:B------:R-:W-:Y:S01]  /*7ee0*/  IMAD R23, R44, R40.reuse, R23 ;  /* 0x000000282c177224 */ /* 0x080fe200078e0217 */
[----:B------:R-:W-:Y:S01]  /*7ef0*/  SHF.R.S32.HI R6, RZ, 0x18, R54 ;  /* 0x00000018ff067819 */ /* 0x000fe20000011436 */
[-C--:B------:R-:W-:Y:S01]  /*7f00*/  IMAD R20, R4, R40.reuse, R20 ;  /* 0x0000002804147224 */ /* 0x080fe200078e0214 */
[----:B------:R-:W-:Y:S01]  /*7f10*/  MOV R4, R53 ;  /* 0x0000003500047202 */ /* 0x000fe20000000f00 */
[----:B------:R1:W-:Y:S01]  /*7f20*/  STS.128 [R69+UR44+0x3200], R60 ;  /* 0x0032003c45007988 */ /* 0x0003e20008000c2c */
[----:B------:R-:W-:Y:S01]  /*7f30*/  IMAD R27, R38, R27, RZ ;  /* 0x0000001b261b7224 */ /* 0x000fe200078e02ff */
[----:B------:R-:W-:Y:S01]  /*7f40*/  I2IP.S8.S32.SAT R3, R23, R3, RZ ;  /* 0x0000000317037239 */ /* 0x000fe200000014ff */
[-C--:B------:R-:W-:Y:S01]  /*7f50*/  IMAD R21, R5, R40.reuse, R21 ;  /* 0x0000002805157224 */ /* 0x080fe200078e0215 */
[----:B------:R-:W-:Y:S01]  /*7f60*/  SHF.R.S32.HI R5, RZ, 0x18, R52 ;  /* 0x00000018ff057819 */ /* 0x000fe20000011434 */
[-C--:B------:R-:W-:Y:S01]  /*7f70*/  IMAD R22, R6, R40.reuse, R22 ;  /* 0x0000002806167224 */ /* 0x080fe200078e0216 */
[----:B------:R-:W-:Y:S01]  /*7f80*/  SHF.R.S32.HI R6, RZ, 0x18, R49 ;  /* 0x00000018ff067819 */ /* 0x000fe20000011431 */
[-C--:B------:R-:W-:Y:S02]  /*7f90*/  IMAD R27, R45, R40.reuse, R27 ;  /* 0x000000282d1b7224 */ /* 0x080fe400078e021b */
[-C--:B------:R-:W-:Y:S01]  /*7fa0*/  IMAD R24, R4, R40.reuse, R24 ;  /* 0x0000002804187224 */ /* 0x080fe200078e0218 */
[----:B------:R-:W-:Y:S01]  /*7fb0*/  SHF.R.S32.HI R4, RZ, 0x18, R51 ;  /* 0x00000018ff047819 */ /* 0x000fe20000011433 */
[----:B------:R-:W-:Y:S01]  /*7fc0*/  IMAD R25, R5, R40, R25 ;  /* 0x0000002805197224 */ /* 0x000fe200078e0219 */
[----:B------:R-:W-:Y:S01]  /*7fd0*/  MOV R5, R50 ;  /* 0x0000003200057202 */ /* 0x000fe20000000f00 */
[----:B------:R-:W-:Y:S02]  /*7fe0*/  IMAD R31, R38, R31, RZ ;  /* 0x0000001f261f7224 */ /* 0x000fe400078e02ff */
[----:B------:R-:W-:Y:S01]  /*7ff0*/  IMAD R26, R4, R40, R26 ;  /* 0x00000028041a7224 */ /* 0x000fe200078e021a */
[----:B------:R-:W-:Y:S01]  /*8000*/  I2IP.S8.S32.SAT R4, R2, R0, R3 ;  /* 0x0000000002047239 */ /* 0x000fe20000001403 */
[-C--:B------:R-:W-:Y:S02]  /*8010*/  IMAD R31, R46, R40.reuse, R31 ;  /* 0x000000282e1f7224 */ /* 0x080fe400078e021f */
[----:B------:R-:W-:Y:S01]  /*8020*/  IMAD R28, R5, R40, R28 ;  /* 0x00000028051c7224 */ /* 0x000fe200078e021c */
[----:B------:R-:W-:Y:S01]  /*8030*/  I2IP.S8.S32.SAT R5, R27, R22, RZ ;  /* 0x000000161b057239 */ /* 0x000fe200000014ff */
[----:B------:R-:W-:Y:S01]  /*8040*/  IMAD R29, R6, R40, R29 ;  /* 0x00000028061d7224 */ /* 0x000fe200078e021d */
[----:B------:R-:W-:Y:S01]  /*8050*/  I2IP.S8.S32.SAT R6, R31, R26, RZ ;  /* 0x0000001a1f067239 */ /* 0x000fe200000014ff */
[----:B------:R-:W-:Y:S01]  /*8060*/  IMAD R35, R38, R35, RZ ;  /* 0x0000002326237224 */ /* 0x000fe200078e02ff */
[----:B------:R-:W-:Y:S01]  /*8070*/  I2IP.S8.S32.SAT R5, R21, R20, R5 ;  /* 0x0000001415057239 */ /* 0x000fe20000001405 */
[----:B------:R-:W-:Y:S01]  /*8080*/  IMAD R30, R7, R40, R30 ;  /* 0x00000028071e7224 */ /* 0x000fe200078e021e */
[----:B------:R-:W-:Y:S01]  /*8090*/  I2IP.S8.S32.SAT R6, R25, R24, R6 ;  /* 0x0000001819067239 */ /* 0x000fe20000001406 */
[----:B------:R-:W-:Y:S05]  /*80a0*/  IMAD R35, R47, R40, R35 ;  /* 0x000000282f237224 */ /* 0x000fea00078e0223 */
[----:B------:R-:W-:Y:S04]  /*80b0*/  I2IP.S8.S32.SAT R7, R35, R30, RZ ;  /* 0x0000001e23077239 */ /* 0x000fe800000014ff */
[----:B------:R-:W-:Y:S05]  /*80c0*/  I2IP.S8.S32.SAT R7, R29, R28, R7 ;  /* 0x0000001c1d077239 */ /* 0x000fea0000001407 */
        /* <DEDUP_REMOVED lines=10> */
[----:B------:R-:W-:Y:S02]  /*8170*/  UIADD3 UR9, UPT, UPT, UR49, 0x40, URZ ;  /* 0x0000004031097890 */ /* 0x000fe4000fffe0ff */
[----:B------:R-:W-:Y:S01]  /*8180*/  UIADD3 UR8, UPT, UPT, UR44, 0x3200, URZ ;  /* 0x000032002c087890 */ /* 0x000fe2000fffe0ff */
[----:B------:R-:W-:Y:S01]  /*8190*/  UMOV UR10, UR50 ;  /* 0x00000032000a7c82 */ /* 0x000fe20008000000 */
[----:B------:R-:W-:Y:S01]  /*81a0*/  UMOV UR11, UR36 ;  /* 0x00000024000b7c82 */ /* 0x000fe20008000000 */
[----:B--2---:R-:W-:Y:S04]  /*81b0*/  UIADD3 UR4, UP0, UPT, UR6, 0x680, URZ ;  /* 0x0000068006047890 */ /* 0x004fe8000ff1e0ff */
[----:B------:R-:W-:Y:S09]  /*81c0*/  UIADD3.X UR5, UPT, UPT, URZ, UR7, URZ, UP0, !UPT ;  /* 0x00000007ff057290 */ /* 0x000ff200087fe4ff */
[----:B------:R2:W-:Y:S01]  /*81d0*/  UTMASTG.3D [UR8], [UR4] ;  /* 0x00000008040073b5 */ /* 0x0005e20008010000 */
[----:B------:R0:W-:Y:S01]  /*81e0*/  UTMACMDFLUSH ;  /* 0x00000000000079b7 */ /* 0x0001e20000000000 */
[----:B--2---:R-:W-:Y:S04]  /*81f0*/  DEPBAR.LE SB0, 0x1 ;  /* 0x000080400000791a */ /* 0x004fe80000000000 */
.L_x_124:
[----:B------:R-:W-:Y:S05]  /*8200*/  BSYNC.RECONVERGENT B0 ;  /* 0x0000000000007941 */ /* 0x000fea0003800200 */
.L_x_123:
[----:B------:R-:W-:Y:S01]  /*8210*/  R2UR UR4, R76 ;  /* 0x000000004c0472ca */ /* 0x000fe200000e0000 */
[----:B------:R-:W-:Y:S01]  /*8220*/  BAR.SYNC.DEFER_BLOCKING 0x1, 0x80 ;  /* 0x0042000000007b1d */ /* 0x000fe20000010000 */
[----:B------:R-:W-:Y:S01]  /*8230*/  ISETP.NE.AND P0, PT, R78, 0x2, PT ;  /* 0x000000024e00780c */ /* 0x000fe20003f05270 */
[----:B------:R-:W-:Y:S01]  /*8240*/  UISETP.NE.AND UP0, UPT, UR46, URZ, UPT ;  /* 0x000000ff2e00728c */ /* 0x000fe2000bf05270 */
[----:B------:R-:W-:Y:S01]  /*8250*/  ISETP.NE.AND P1, PT, R36, 0x4, PT ;  /* 0x000000042400780c */ /* 0x000fe20003f25270 */
[----:B------:R-:W-:Y:S01]  /*8260*/  UIADD3 UR16, UPT, UPT, UR38, UR63, URZ ;  /* 0x0000003f26107290 */ /* 0x000fe2000fffe0ff */
[----:B------:R-:W-:Y:S02]  /*8270*/  SEL R2, RZ, 0x1, P0 ;  /* 0x00000001ff027807 */ /* 0x000fe40000000000 */
[----:B------:R-:W-:Y:S02]  /*8280*/  SEL R0, RZ, 0x1, P1 ;  /* 0x00000001ff007807 */ /* 0x000fe40000800000 */
[----:B------:R-:W-:Y:S02]  /*8290*/  LOP3.LUT R82, R82, R2, RZ, 0x3c, !PT ;  /* 0x0000000252527212 */ /* 0x000fe400078e3cff */
[----:B------:R-:W-:Y:S01]  /*82a0*/  LOP3.LUT R83, R83, R0, RZ, 0x3c, !PT ;  /* 0x0000000053537212 */ /* 0x000fe200078e3cff */
[----:B------:R-:W-:Y:S01]  /*82b0*/  UIADD3 UR20, UPT, UPT, UR37, UR4, URZ ;  /* 0x0000000425147290 */ /* 0x000fe2000fffe0ff */
[----:B------:R-:W-:Y:S02]  /*82c0*/  SEL R78, R78, RZ, P0 ;  /* 0x000000ff4e4e7207 */ /* 0x000fe40000000000 */
[----:B------:R-:W-:Y:S01]  /*82d0*/  SEL R36, R36, RZ, P1 ;  /* 0x000000ff24247207 */ /* 0x000fe20000800000 */
[----:B------:R-:W-:Y:S01]  /*82e0*/  UMOV UR36, UR59 ;  /* 0x0000003b00247c82 */ /* 0x000fe20008000000 */
[----:B------:R-:W-:Y:S07]  /*82f0*/  BRA.U UP0, `(.L_x_125) ;  /* 0xffffffd500787547 */ /* 0x000fee000b83ffff */
[----:B------:R-:W-:Y:S05]  /*8300*/  EXIT ;  /* 0x000000000000794d */ /* 0x000fea0003800000 */
.L_x_25:
[----:B--2---:R2:W3:Y:S02]  /*8310*/  SYNCS.PHASECHK.TRANS64.TRYWAIT P0, [R0+URZ+0x1b0], R2 ;  /* 0x0001b002000075a7 */ /* 0x0044e400080011ff */
[----:B---3--:R-:W-:Y:S05]  /*8320*/  @!P0 NANOSLEEP.SYNCS 0x989680 ;  /* 0x009896800000895d */ /* 0x008fea0003900000 */
[----:B------:R-:W3:Y:S02]  /*8330*/  @!P0 SYNCS.PHASECHK.TRANS64 P0, [R0+URZ+0x1b0], R2 ;  /* 0x0001b002000085a7 */ /* 0x000ee400080010ff */
[----:B---3--:R-:W-:Y:S05]  /*8340*/  @!P0 BRA `(.L_x_25) ;  /* 0xfffffffc00f08947 */ /* 0x008fea000383ffff */
[----:B------:R-:W-:Y:S05]  /*8350*/  BRA `(.L_x_126) ;  /* 0xffffff9800387947 */ /* 0x000fea000383ffff */
.L_x_28:
[----:B-1----:R-:W-:-:S07]  /*8360*/  MOV R0, UR33 ;  /* 0x0000002100007c02 */ /* 0x002fce0008000f00 */
.L_x_127:
[----:B-1----:R1:W2:Y:S02]  /*8370*/  SYNCS.PHASECHK.TRANS64.TRYWAIT P0, [R0+URZ+0x88], R3 ;  /* 0x00008803000075a7 */ /* 0x0022a400080011ff */
[----:B--2---:R-:W-:Y:S05]  /*8380*/  @!P0 NANOSLEEP.SYNCS 0x989680 ;  /* 0x009896800000895d */ /* 0x004fea0003900000 */
[----:B------:R-:W2:Y:S02]  /*8390*/  @!P0 SYNCS.PHASECHK.TRANS64 P0, [R0+URZ+0x88], R3 ;  /* 0x00008803000085a7 */ /* 0x000ea400080010ff */
[----:B--2---:R-:W-:Y:S05]  /*83a0*/  @!P0 BRA `(.L_x_127) ;  /* 0xfffffffc00f08947 */ /* 0x004fea000383ffff */
[----:B------:R-:W-:Y:S05]  /*83b0*/  BRA `(.L_x_27) ;  /* 0xffffff9800847947 */ /* 0x000fea000383ffff */
.L_x_35:
[----:B-1----:R-:W-:-:S07]  /*83c0*/  MOV R0, UR17 ;  /* 0x0000001100007c02 */ /* 0x002fce0008000f00 */
.L_x_128:
[----:B-1----:R1:W2:Y:S02]  /*83d0*/  SYNCS.PHASECHK.TRANS64.TRYWAIT P0, [R0+URZ+0x88], R3 ;  /* 0x00008803000075a7 */ /* 0x0022a400080011ff */
[----:B--2---:R-:W-:Y:S05]  /*83e0*/  @!P0 NANOSLEEP.SYNCS 0x989680 ;  /* 0x009896800000895d */ /* 0x004fea0003900000 */
[----:B------:R-:W2:Y:S02]  /*83f0*/  @!P0 SYNCS.PHASECHK.TRANS64 P0, [R0+URZ+0x88], R3 ;  /* 0x00008803000085a7 */ /* 0x000ea400080010ff */
[----:B--2---:R-:W-:Y:S05]  /*8400*/  @!P0 BRA `(.L_x_128) ;  /* 0xfffffffc00f08947 */ /* 0x004fea000383ffff */
[----:B------:R-:W-:Y:S05]  /*8410*/  BRA `(.L_x_34) ;  /* 0xffffff9c00447947 */ /* 0x000fea000383ffff */
.L_x_40:
[----:B-1----:R1:W2:Y:S02]  /*8420*/  SYNCS.PHASECHK.TRANS64.TRYWAIT P0, [R3+URZ+0x140], R0 ;  /* 0x00014000030075a7 */ /* 0x0022a400080011ff */
[----:B--2---:R-:W-:Y:S05]  /*8430*/  @!P0 NANOSLEEP.SYNCS 0x989680 ;  /* 0x009896800000895d */ /* 0x004fea0003900000 */
[----:B------:R-:W2:Y:S02]  /*8440*/  @!P0 SYNCS.PHASECHK.TRANS64 P0, [R3+URZ+0x140], R0 ;  /* 0x00014000030085a7 */ /* 0x000ea400080010ff */
[----:B--2---:R-:W-:Y:S05]  /*8450*/  @!P0 BRA `(.L_x_40) ;  /* 0xfffffffc00f08947 */ /* 0x004fea000383ffff */
[----:B------:R-:W-:Y:S05]  /*8460*/  BRA `(.L_x_129) ;  /* 0xffffff9c00ec7947 */ /* 0x000fea000383ffff */
.L_x_44:
[----:B------:R-:W-:-:S07]  /*8470*/  MOV R0, UR4 ;  /* 0x0000000400007c02 */ /* 0x000fce0008000f00 */
.L_x_130:
[----:B-1----:R1:W2:Y:S02]  /*8480*/  SYNCS.PHASECHK.TRANS64.TRYWAIT P0, [R0+URZ], R2 ;  /* 0x00000002000075a7 */ /* 0x0022a400080011ff */
[----:B--2---:R-:W-:Y:S05]  /*8490*/  @!P0 NANOSLEEP.SYNCS 0x989680 ;  /* 0x009896800000895d */ /* 0x004fea0003900000 */
[----:B------:R-:W2:Y:S02]  /*84a0*/  @!P0 SYNCS.PHASECHK.TRANS64 P0, [R0+URZ], R2 ;  /* 0x00000002000085a7 */ /* 0x000ea400080010ff */
[----:B--2---:R-:W-:Y:S05]  /*84b0*/  @!P0 BRA `(.L_x_130) ;  /* 0xfffffffc00f08947 */ /* 0x004fea000383ffff */
[----:B------:R-:W-:Y:S05]  /*84c0*/  BRA `(.L_x_131) ;  /* 0xffffffa400947947 */ /* 0x000fea000383ffff */
.L_x_45:
[----:B------:R-:W-:-:S07]  /*84d0*/  MOV R0, UR5 ;  /* 0x0000000500007c02 */ /* 0x000fce0008000f00 */
.L_x_132:
[----:B-1----:R1:W2:Y:S02]  /*84e0*/  SYNCS.PHASECHK.TRANS64.TRYWAIT P0, [R0+URZ], R3 ;  /* 0x00000003000075a7 */ /* 0x0022a400080011ff */
[----:B--2---:R-:W-:Y:S05]  /*84f0*/  @!P0 NANOSLEEP.SYNCS 0x989680 ;  /* 0x009896800000895d */ /* 0x004fea0003900000 */
[----:B------:R-:W2:Y:S02]  /*8500*/  @!P0 SYNCS.PHASECHK.TRANS64 P0, [R0+URZ], R3 ;  /* 0x00000003000085a7 */ /* 0x000ea400080010ff */
[----:B--2---:R-:W-:Y:S05]  /*8510*/  @!P0 BRA `(.L_x_132) ;  /* 0xfffffffc00f08947 */ /* 0x004fea000383ffff */
[----:B------:R-:W-:Y:S05]  /*8520*/  BRA `(.L_x_133) ;  /* 0xffffffa400a07947 */ /* 0x000fea000383ffff */
.L_x_46:
[----:B------:R-:W-:-:S07]  /*8530*/  MOV R0, UR5 ;  /* 0x0000000500007c02 */ /* 0x000fce0008000f00 */
.L_x_134:
[----:B-1----:R1:W2:Y:S02]  /*8540*/  SYNCS.PHASECHK.TRANS64.TRYWAIT P0, [R0+URZ], R3 ;  /* 0x00000003000075a7 */ /* 0x0022a400080011ff */
[----:B--2---:R-:W-:Y:S05]  /*8550*/  @!P0 NANOSLEEP.SYNCS 0x989680 ;  /* 0x009896800000895d */ /* 0x004fea0003900000 */
[----:B------:R-:W2:Y:S02]  /*8560*/  @!P0 SYNCS.PHASECHK.TRANS64 P0, [R0+URZ], R3 ;  /* 0x00000003000085a7 */ /* 0x000ea400080010ff */
[----:B--2---:R-:W-:Y:S05]  /*8570*/  @!P0 BRA `(.L_x_134) ;  /* 0xfffffffc00f08947 */ /* 0x004fea000383ffff */
[----:B------:R-:W-:Y:S05]  /*8580*/  BRA `(.L_x_135) ;  /* 0xffffffa400ac7947 */ /* 0x000fea000383ffff */
.L_x_47:
[----:B------:R-:W-:-:S07]  /*8590*/  MOV R0, UR5 ;  /* 0x0000000500007c02 */ /* 0x000fce0008000f00 */
.L_x_136:
[----:B-1----:R1:W2:Y:S02]  /*85a0*/  SYNCS.PHASECHK.TRANS64.TRYWAIT P0, [R0+URZ], R3 ;  /* 0x00000003000075a7 */ /* 0x0022a400080011ff */
[----:B--2---:R-:W-:Y:S05]  /*85b0*/  @!P0 NANOSLEEP.SYNCS 0x989680 ;  /* 0x009896800000895d */ /* 0x004fea0003900000 */
[----:B------:R-:W2:Y:S02]  /*85c0*/  @!P0 SYNCS.PHASECHK.TRANS64 P0, [R0+URZ], R3 ;  /* 0x00000003000085a7 */ /* 0x000ea400080010ff */
[----:B--2---:R-:W-:Y:S05]  /*85d0*/  @!P0 BRA `(.L_x_136) ;  /* 0xfffffffc00f08947 */ /* 0x004fea000383ffff */
[----:B------:R-:W-:Y:S05]  /*85e0*/  BRA `(.L_x_137) ;  /* 0xffffffa400b87947 */ /* 0x000fea000383ffff */
.L_x_48:
[----:B------:R-:W-:-:S07]  /*85f0*/  MOV R0, UR5 ;  /* 0x0000000500007c02 */ /* 0x000fce0008000f00 */
.L_x_138:
[----:B-1----:R1:W2:Y:S02]  /*8600*/  SYNCS.PHASECHK.TRANS64.TRYWAIT P0, [R0+URZ], R3 ;  /* 0x00000003000075a7 */ /* 0x0022a400080011ff */
[----:B--2---:R-:W-:Y:S05]  /*8610*/  @!P0 NANOSLEEP.SYNCS 0x989680 ;  /* 0x009896800000895d */ /* 0x004fea0003900000 */
[----:B------:R-:W2:Y:S02]  /*8620*/  @!P0 SYNCS.PHASECHK.TRANS64 P0, [R0+URZ], R3 ;  /* 0x00000003000085a7 */ /* 0x000ea400080010ff */
[----:B--2---:R-:W-:Y:S05]  /*8630*/  @!P0 BRA `(.L_x_138) ;  /* 0xfffffffc00f08947 */ /* 0x004fea000383ffff */
[----:B------:R-:W-:Y:S05]  /*8640*/  BRA `(.L_x_139) ;  /* 0xffffffa400c47947 */ /* 0x000fea000383ffff */
.L_x_49:
[----:B------:R-:W-:-:S07]  /*8650*/  MOV R0, UR5 ;  /* 0x0000000500007c02 */ /* 0x000fce0008000f00 */
.L_x_140:
[----:B-1----:R1:W2:Y:S02]  /*8660*/  SYNCS.PHASECHK.TRANS64.TRYWAIT P0, [R0+URZ], R3 ;  /* 0x00000003000075a7 */ /* 0x0022a400080011ff */
[----:B--2---:R-:W-:Y:S05]  /*8670*/  @!P0 NANOSLEEP.SYNCS 0x989680 ;  /* 0x009896800000895d */ /* 0x004fea0003900000 */
[----:B------:R-:W2:Y:S02]  /*8680*/  @!P0 SYNCS.PHASECHK.TRANS64 P0, [R0+URZ], R3 ;  /* 0x00000003000085a7 */ /* 0x000ea400080010ff */
[----:B--2---:R-:W-:Y:S05]  /*8690*/  @!P0 BRA `(.L_x_140) ;  /* 0xfffffffc00f08947 */ /* 0x004fea000383ffff */
[----:B------:R-:W-:Y:S05]  /*86a0*/  BRA `(.L_x_141) ;  /* 0xffffffa400d07947 */ /* 0x000fea000383ffff */
.L_x_50:
[----:B------:R-:W-:-:S07]  /*86b0*/  MOV R0, UR5 ;  /* 0x0000000500007c02 */ /* 0x000fce0008000f00 */
.L_x_142:
[----:B-1----:R1:W2:Y:S02]  /*86c0*/  SYNCS.PHASECHK.TRANS64.TRYWAIT P0, [R0+URZ], R3 ;  /* 0x00000003000075a7 */ /* 0x0022a400080011ff */
[----:B--2---:R-:W-:Y:S05]  /*86d0*/  @!P0 NANOSLEEP.SYNCS 0x989680 ;  /* 0x009896800000895d */ /* 0x004fea0003900000 */
[----:B------:R-:W2:Y:S02]  /*86e0*/  @!P0 SYNCS.PHASECHK.TRANS64 P0, [R0+URZ], R3 ;  /* 0x00000003000085a7 */ /* 0x000ea400080010ff */
[----:B--2---:R-:W-:Y:S05]  /*86f0*/  @!P0 BRA `(.L_x_142) ;  /* 0xfffffffc00f08947 */ /* 0x004fea000383ffff */
[----:B------:R-:W-:Y:S05]  /*8700*/  BRA `(.L_x_143) ;  /* 0xffffffa400dc7947 */ /* 0x000fea000383ffff */
.L_x_51:
[----:B------:R-:W-:-:S07]  /*8710*/  MOV R0, UR5 ;  /* 0x0000000500007c02 */ /* 0x000fce0008000f00 */
.L_x_144:
[----:B-1----:R1:W2:Y:S02]  /*8720*/  SYNCS.PHASECHK.TRANS64.TRYWAIT P0, [R0+URZ], R3 ;  /* 0x00000003000075a7 */ /* 0x0022a400080011ff */
[----:B--2---:R-:W-:Y:S05]  /*8730*/  @!P0 NANOSLEEP.SYNCS 0x989680 ;  /* 0x009896800000895d */ /* 0x004fea0003900000 */
[----:B------:R-:W2:Y:S02]  /*8740*/  @!P0 SYNCS.PHASECHK.TRANS64 P0, [R0+URZ], R3 ;  /* 0x00000003000085a7 */ /* 0x000ea400080010ff */
[----:B--2---:R-:W-:Y:S05]  /*8750*/  @!P0 BRA `(.L_x_144) ;  /* 0xfffffffc00f08947 */ /* 0x004fea000383ffff */
[----:B------:R-:W-:Y:S05]  /*8760*/  BRA `(.L_x_145) ;  /* 0xffffffa400e87947 */ /* 0x000fea000383ffff */
.L_x_52:
[----:B------:R-:W-:-:S07]  /*8770*/  MOV R0, UR5 ;  /* 0x0000000500007c02 */ /* 0x000fce0008000f00 */
.L_x_146:
[----:B-1----:R1:W2:Y:S02]  /*8780*/  SYNCS.PHASECHK.TRANS64.TRYWAIT P0, [R0+URZ], R3 ;  /* 0x00000003000075a7 */ /* 0x0022a400080011ff */
[----:B--2---:R-:W-:Y:S05]  /*8790*/  @!P0 NANOSLEEP.SYNCS 0x989680 ;  /* 0x009896800000895d */ /* 0x004fea0003900000 */
[----:B------:R-:W2:Y:S02]  /*87a0*/  @!P0 SYNCS.PHASECHK.TRANS64 P0, [R0+URZ], R3 ;  /* 0x00000003000085a7 */ /* 0x000ea400080010ff */
[----:B--2---:R-:W-:Y:S05]  /*87b0*/  @!P0 BRA `(.L_x_146) ;  /* 0xfffffffc00f08947 */ /* 0x004fea000383ffff */
[----:B------:R-:W-:Y:S05]  /*87c0*/  BRA `(.L_x_147) ;  /* 0xffffffa400f47947 */ /* 0x000fea000383ffff */
.L_x_53:
[----:B------:R-:W-:-:S07]  /*87d0*/  MOV R0, UR5 ;  /* 0x0000000500007c02 */ /* 0x000fce0008000f00 */
.L_x_148:
[----:B-1----:R1:W2:Y:S02]  /*87e0*/  SYNCS.PHASECHK.TRANS64.TRYWAIT P0, [R0+URZ], R3 ;  /* 0x00000003000075a7 */ /* 0x0022a400080011ff */
[----:B--2---:R-:W-:Y:S05]  /*87f0*/  @!P0 NANOSLEEP.SYNCS 0x989680 ;  /* 0x009896800000895d */ /* 0x004fea0003900000 */
[----:B------:R-:W2:Y:S02]  /*8800*/  @!P0 SYNCS.PHASECHK.TRANS64 P0, [R0+URZ], R3 ;  /* 0x00000003000085a7 */ /* 0x000ea400080010ff */
[----:B--2---:R-:W-:Y:S05]  /*8810*/  @!P0 BRA `(.L_x_148) ;  /* 0xfffffffc00f08947 */ /* 0x004fea000383ffff */
[----:B------:R-:W-:Y:S05]  /*8820*/  BRA `(.L_x_149) ;  /* 0xffffffa800007947 */ /* 0x000fea000383ffff */
.L_x_54:
[----:B------:R-:W-:-:S07]  /*8830*/  MOV R0, UR5 ;  /* 0x0000000500007c02 */ /* 0x000fce0008000f00 */
.L_x_150:
[----:B-1----:R1:W2:Y:S02]  /*8840*/  SYNCS.PHASECHK.TRANS64.TRYWAIT P0, [R0+URZ], R3 ;  /* 0x00000003000075a7 */ /* 0x0022a400080011ff */
[----:B--2---:R-:W-:Y:S05]  /*8850*/  @!P0 NANOSLEEP.SYNCS 0x989680 ;  /* 0x009896800000895d */ /* 0x004fea0003900000 */
[----:B------:R-:W2:Y:S02]  /*8860*/  @!P0 SYNCS.PHASECHK.TRANS64 P0, [R0+URZ], R3 ;  /* 0x00000003000085a7 */ /* 0x000ea400080010ff */
[----:B--2---:R-:W-:Y:S05]  /*8870*/  @!P0 BRA `(.L_x_150) ;  /* 0xfffffffc00f08947 */ /* 0x004fea000383ffff */
[----:B------:R-:W-:Y:S05]  /*8880*/  BRA `(.L_x_151) ;  /* 0xffffffa8000c7947 */ /* 0x000fea000383ffff */
.L_x_55:
[----:B------:R-:W-:-:S07]  /*8890*/  MOV R0, UR5 ;  /* 0x0000000500007c02 */ /* 0x000fce0008000f00 */
.L_x_152:
[----:B-1----:R1:W2:Y:S02]  /*88a0*/  SYNCS.PHASECHK.TRANS64.TRYWAIT P0, [R0+URZ], R3 ;  /* 0x00000003000075a7 */ /* 0x0022a400080011ff */
[----:B--2---:R-:W-:Y:S05]  /*88b0*/  @!P0 NANOSLEEP.SYNCS 0x989680 ;  /* 0x009896800000895d */ /* 0x004fea0003900000 */
[----:B------:R-:W2:Y:S02]  /*88c0*/  @!P0 SYNCS.PHASECHK.TRANS64 P0, [R0+URZ], R3 ;  /* 0x00000003000085a7 */ /* 0x000ea400080010ff */
[----:B--2---:R-:W-:Y:S05]  /*88d0*/  @!P0 BRA `(.L_x_152) ;  /* 0xfffffffc00f08947 */ /* 0x004fea000383ffff */
[----:B------:R-:W-:Y:S05]  /*88e0*/  BRA `(.L_x_153) ;  /* 0xffffffa800187947 */ /* 0x000fea000383ffff */
.L_x_56:
[----:B------:R-:W-:-:S07]  /*88f0*/  MOV R0, UR5 ;  /* 0x0000000500007c02 */ /* 0x000fce0008000f00 */
.L_x_154:
[----:B-1----:R1:W2:Y:S02]  /*8900*/  SYNCS.PHASECHK.TRANS64.TRYWAIT P0, [R0+URZ], R3 ;  /* 0x00000003000075a7 */ /* 0x0022a400080011ff */
[----:B--2---:R-:W-:Y:S05]  /*8910*/  @!P0 NANOSLEEP.SYNCS 0x989680 ;  /* 0x009896800000895d */ /* 0x004fea0003900000 */
[----:B------:R-:W2:Y:S02]  /*8920*/  @!P0 SYNCS.PHASECHK.TRANS64 P0, [R0+URZ], R3 ;  /* 0x00000003000085a7 */ /* 0x000ea400080010ff */
[----:B--2---:R-:W-:Y:S05]  /*8930*/  @!P0 BRA `(.L_x_154) ;  /* 0xfffffffc00f08947 */ /* 0x004fea000383ffff */
[----:B------:R-:W-:Y:S05]  /*8940*/  BRA `(.L_x_155) ;  /* 0xffffffa800247947 */ /* 0x000fea000383ffff */
.L_x_57:
[----:B------:R-:W-:-:S07]  /*8950*/  MOV R0, UR5 ;  /* 0x0000000500007c02 */ /* 0x000fce0008000f00 */
.L_x_156:
[----:B-1----:R1:W2:Y:S02]  /*8960*/  SYNCS.PHASECHK.TRANS64.TRYWAIT P0, [R0+URZ], R3 ;  /* 0x00000003000075a7 */ /* 0x0022a400080011ff */
[----:B--2---:R-:W-:Y:S05]  /*8970*/  @!P0 NANOSLEEP.SYNCS 0x989680 ;  /* 0x009896800000895d */ /* 0x004fea0003900000 */
[----:B------:R-:W2:Y:S02]  /*8980*/  @!P0 SYNCS.PHASECHK.TRANS64 P0, [R0+URZ], R3 ;  /* 0x00000003000085a7 */ /* 0x000ea400080010ff */
[----:B--2---:R-:W-:Y:S05]  /*8990*/  @!P0 BRA `(.L_x_156) ;  /* 0xfffffffc00f08947 */ /* 0x004fea000383ffff */
[----:B------:R-:W-:Y:S05]  /*89a0*/  BRA `(.L_x_157) ;  /* 0xffffffa800307947 */ /* 0x000fea000383ffff */
.L_x_58:
[----:B------:R-:W-:-:S07]  /*89b0*/  MOV R0, UR5 ;  /* 0x0000000500007c02 */ /* 0x000fce0008000f00 */
.L_x_158:
[----:B-1----:R1:W2:Y:S02]  /*89c0*/  SYNCS.PHASECHK.TRANS64.TRYWAIT P0, [R0+URZ], R3 ;  /* 0x00000003000075a7 */ /* 0x0022a400080011ff */
[----:B--2---:R-:W-:Y:S05]  /*89d0*/  @!P0 NANOSLEEP.SYNCS 0x989680 ;  /* 0x009896800000895d */ /* 0x004fea0003900000 */
[----:B------:R-:W2:Y:S02]  /*89e0*/  @!P0 SYNCS.PHASECHK.TRANS64 P0, [R0+URZ], R3 ;  /* 0x00000003000085a7 */ /* 0x000ea400080010ff */
[----:B--2---:R-:W-:Y:S05]  /*89f0*/  @!P0 BRA `(.L_x_158) ;  /* 0xfffffffc00f08947 */ /* 0x004fea000383ffff */
[----:B------:R-:W-:Y:S05]  /*8a00*/  BRA `(.L_x_159) ;  /* 0xffffffa8003c7947 */ /* 0x000fea000383ffff */
.L_x_59:
[----:B------:R-:W-:-:S07]  /*8a10*/  MOV R0, UR5 ;  /* 0x0000000500007c02 */ /* 0x000fce0008000f00 */
.L_x_160:
[----:B-1----:R1:W2:Y:S02]  /*8a20*/  SYNCS.PHASECHK.TRANS64.TRYWAIT P0, [R0+URZ], R3 ;  /* 0x00000003000075a7 */ /* 0x0022a400080011ff */
[----:B--2---:R-:W-:Y:S05]  /*8a30*/  @!P0 NANOSLEEP.SYNCS 0x989680 ;  /* 0x009896800000895d */ /* 0x004fea0003900000 */
[----:B------:R-:W2:Y:S02]  /*8a40*/  @!P0 SYNCS.PHASECHK.TRANS64 P0, [R0+URZ], R3 ;  /* 0x00000003000085a7 */ /* 0x000ea400080010ff */
[----:B--2---:R-:W-:Y:S05]  /*8a50*/  @!P0 BRA `(.L_x_160) ;  /* 0xfffffffc00f08947 */ /* 0x004fea000383ffff */
[----:B------:R-:W-:Y:S05]  /*8a60*/  BRA `(.L_x_161) ;  /* 0xffffffa800487947 */ /* 0x000fea000383ffff */
.L_x_62:
[----:B--2---:R2:W3:Y:S02]  /*8a70*/  SYNCS.PHASECHK.TRANS64.TRYWAIT P0, [R2+URZ+0x1a0], R4 ;  /* 0x0001a004020075a7 */ /* 0x0044e400080011ff */
[----:B---3--:R-:W-:Y:S05]  /*8a80*/  @!P0 NANOSLEEP.SYNCS 0x989680 ;  /* 0x009896800000895d */ /* 0x008fea0003900000 */
[----:B------:R-:W3:Y:S02]  /*8a90*/  @!P0 SYNCS.PHASECHK.TRANS64 P0, [R2+URZ+0x1a0], R4 ;  /* 0x0001a004020085a7 */ /* 0x000ee400080010ff */
[----:B---3--:R-:W-:Y:S05]  /*8aa0*/  @!P0 BRA `(.L_x_62) ;  /* 0xfffffffc00f08947 */ /* 0x008fea000383ffff */
[----:B------:R-:W-:Y:S05]  /*8ab0*/  BRA `(.L_x_162) ;  /* 0xffffffa800a47947 */ /* 0x000fea000383ffff */
.L_x_63:
[----:B------:R-:W-:-:S07]  /*8ac0*/  MOV R2, UR4 ;  /* 0x0000000400027c02 */ /* 0x000fce0008000f00 */
.L_x_163:
[----:B--2---:R2:W3:Y:S02]  /*8ad0*/  SYNCS.PHASECHK.TRANS64.TRYWAIT P0, [R2+URZ+0x150], R5 ;  /* 0x00015005020075a7 */ /* 0x0044e400080011ff */
[----:B---3--:R-:W-:Y:S05]  /*8ae0*/  @!P0 NANOSLEEP.SYNCS 0x989680 ;  /* 0x009896800000895d */ /* 0x008fea0003900000 */
[----:B------:R-:W3:Y:S02]  /*8af0*/  @!P0 SYNCS.PHASECHK.TRANS64 P0, [R2+URZ+0x150], R5 ;  /* 0x00015005020085a7 */ /* 0x000ee400080010ff */
[----:B---3--:R-:W-:Y:S05]  /*8b00*/  @!P0 BRA `(.L_x_163) ;  /* 0xfffffffc00f08947 */ /* 0x008fea000383ffff */
[----:B------:R-:W-:Y:S05]  /*8b10*/  BRA `(.L_x_164) ;  /* 0xffffffa800b47947 */ /* 0x000fea000383ffff */
.L_x_64:
[----:B--2---:R2:W3:Y:S02]  /*8b20*/  SYNCS.PHASECHK.TRANS64.TRYWAIT P1, [R2+URZ+0x140], R4 ;  /* 0x00014004020075a7 */ /* 0x0044e400080211ff */
[----:B---3--:R-:W-:Y:S05]  /*8b30*/  @!P1 NANOSLEEP.SYNCS 0x989680 ;  /* 0x009896800000995d */ /* 0x008fea0003900000 */
[----:B------:R-:W3:Y:S02]  /*8b40*/  @!P1 SYNCS.PHASECHK.TRANS64 P1, [R2+URZ+0x140], R4 ;  /* 0x00014004020095a7 */ /* 0x000ee400080210ff */
[----:B---3--:R-:W-:Y:S05]  /*8b50*/  @!P1 BRA `(.L_x_64) ;  /* 0xfffffffc00f09947 */ /* 0x008fea000383ffff */
[----:B------:R-:W-:Y:S05]  /*8b60*/  BRA `(.L_x_165) ;  /* 0xffffffa800e47947 */ /* 0x000fea000383ffff */
.L_x_67:
[----:B------:R-:W-:-:S07]  /*8b70*/  MOV R0, UR4 ;  /* 0x0000000400007c02 */ /* 0x000fce0008000f00 */
.L_x_166:
[----:B--2---:R2:W3:Y:S02]  /*8b80*/  SYNCS.PHASECHK.TRANS64.TRYWAIT P0, [R0+URZ+0x150], R2 ;  /* 0x00015002000075a7 */ /* 0x0044e400080011ff */
[----:B---3--:R-:W-:Y:S05]  /*8b90*/  @!P0 NANOSLEEP.SYNCS 0x989680 ;  /* 0x009896800000895d */ /* 0x008fea0003900000 */
[----:B------:R-:W3:Y:S02]  /*8ba0*/  @!P0 SYNCS.PHASECHK.TRANS64 P0, [R0+URZ+0x150], R2 ;  /* 0x00015002000085a7 */ /* 0x000ee400080010ff */
[----:B---3--:R-:W-:Y:S05]  /*8bb0*/  @!P0 BRA `(.L_x_166) ;  /* 0xfffffffc00f08947 */ /* 0x008fea000383ffff */
[----:B------:R-:W-:Y:S05]  /*8bc0*/  BRA `(.L_x_66) ;  /* 0xffffffac00387947 */ /* 0x000fea000383ffff */
.L_x_74:
[----:B-1----:R1:W2:Y:S02]  /*8bd0*/  SYNCS.PHASECHK.TRANS64.TRYWAIT P1, [R0+URZ+0x140], R2 ;  /* 0x00014002000075a7 */ /* 0x0022a400080211ff */
[----:B--2---:R-:W-:Y:S05]  /*8be0*/  @!P1 NANOSLEEP.SYNCS 0x989680 ;  /* 0x009896800000995d */ /* 0x004fea0003900000 */
[----:B------:R-:W2:Y:S02]  /*8bf0*/  @!P1 SYNCS.PHASECHK.TRANS64 P1, [R0+URZ+0x140], R2 ;  /* 0x00014002000095a7 */ /* 0x000ea400080210ff */
[----:B--2---:R-:W-:Y:S05]  /*8c00*/  @!P1 BRA `(.L_x_74) ;  /* 0xfffffffc00f09947 */ /* 0x004fea000383ffff */
[----:B------:R-:W-:Y:S05]  /*8c10*/  BRA `(.L_x_167) ;  /* 0xffffffb0009c7947 */ /* 0x000fea000383ffff */
.L_x_75:
[----:B------:R-:W-:-:S07]  /*8c20*/  MOV R2, UR23 ;  /* 0x0000001700027c02 */ /* 0x000fce0008000f00 */
.L_x_168:
[----:B-1----:R1:W2:Y:S02]  /*8c30*/  SYNCS.PHASECHK.TRANS64.TRYWAIT P0, [R2+URZ+0x180], R0 ;  /* 0x00018000020075a7 */ /* 0x0022a400080011ff */
[----:B--2---:R-:W-:Y:S05]  /*8c40*/  @!P0 NANOSLEEP.SYNCS 0x989680 ;  /* 0x009896800000895d */ /* 0x004fea0003900000 */
[----:B------:R-:W2:Y:S02]  /*8c50*/  @!P0 SYNCS.PHASECHK.TRANS64 P0, [R2+URZ+0x180], R0 ;  /* 0x00018000020085a7 */ /* 0x000ea400080010ff */
[----:B--2---:R-:W-:Y:S05]  /*8c60*/  @!P0 BRA `(.L_x_168) ;  /* 0xfffffffc00f08947 */ /* 0x004fea000383ffff */
[----:B------:R-:W-:Y:S05]  /*8c70*/  BRA `(.L_x_169) ;  /* 0xffffffb000ec7947 */ /* 0x000fea000383ffff */
.L_x_78:
[----:B------:R-:W-:Y:S07]  /*8c80*/  MOV R0, UR5 ;  /* 0x0000000500007c02 */ /* 0x000fee0008000f00 */
.L_x_170:
[----:B-1----:R1:W2:Y:S02]  /*8c90*/  SYNCS.PHASECHK.TRANS64.TRYWAIT P0, [R0+URZ], R2 ;  /* 0x00000002000075a7 */ /* 0x0022a400080011ff */
[----:B--2---:R-:W-:Y:S05]  /*8ca0*/  @!P0 NANOSLEEP.SYNCS 0x989680 ;  /* 0x009896800000895d */ /* 0x004fea0003900000 */
[----:B------:R-:W2:Y:S02]  /*8cb0*/  @!P0 SYNCS.PHASECHK.TRANS64 P0, [R0+URZ], R2 ;  /* 0x00000002000085a7 */ /* 0x000ea400080010ff */
[----:B--2---:R-:W-:Y:S05]  /*8cc0*/  @!P0 BRA `(.L_x_170) ;  /* 0xfffffffc00f08947 */ /* 0x004fea000383ffff */
[----:B------:R-:W-:Y:S05]  /*8cd0*/  BRA `(.L_x_77) ;  /* 0xffffffb400087947 */ /* 0x000fea000383ffff */
.L_x_81:
[----:B------:R-:W-:-:S07]  /*8ce0*/  MOV R0, UR4 ;  /* 0x0000000400007c02 */ /* 0x000fce0008000f00 */
.L_x_171:
[----:B--2---:R2:W4:Y:S02]  /*8cf0*/  SYNCS.PHASECHK.TRANS64.TRYWAIT P0, [R0+URZ], R2 ;  /* 0x00000002000075a7 */ /* 0x00452400080011ff */
[----:B----4-:R-:W-:Y:S05]  /*8d00*/  @!P0 NANOSLEEP.SYNCS 0x989680 ;  /* 0x009896800000895d */ /* 0x010fea0003900000 */
[----:B------:R-:W4:Y:S02]  /*8d10*/  @!P0 SYNCS.PHASECHK.TRANS64 P0, [R0+URZ], R2 ;  /* 0x00000002000085a7 */ /* 0x000f2400080010ff */
[----:B----4-:R-:W-:Y:S05]  /*8d20*/  @!P0 BRA `(.L_x_171) ;  /* 0xfffffffc00f08947 */ /* 0x010fea000383ffff */
[----:B------:R-:W-:Y:S05]  /*8d30*/  BRA `(.L_x_172) ;  /* 0xffffffb400bc7947 */ /* 0x000fea000383ffff */
.L_x_82:
[----:B------:R-:W-:-:S07]  /*8d40*/  MOV R0, UR5 ;  /* 0x0000000500007c02 */ /* 0x000fce0008000f00 */
.L_x_173:
[----:B-1----:R1:W2:Y:S02]  /*8d50*/  SYNCS.PHASECHK.TRANS64.TRYWAIT P0, [R0+URZ], R3 ;  /* 0x00000003000075a7 */ /* 0x0022a400080011ff */
[----:B--2---:R-:W-:Y:S05]  /*8d60*/  @!P0 NANOSLEEP.SYNCS 0x989680 ;  /* 0x009896800000895d */ /* 0x004fea0003900000 */
[----:B------:R-:W2:Y:S02]  /*8d70*/  @!P0 SYNCS.PHASECHK.TRANS64 P0, [R0+URZ], R3 ;  /* 0x00000003000085a7 */ /* 0x000ea400080010ff */
[----:B--2---:R-:W-:Y:S05]  /*8d80*/  @!P0 BRA `(.L_x_173) ;  /* 0xfffffffc00f08947 */ /* 0x004fea000383ffff */
[----:B------:R-:W-:Y:S05]  /*8d90*/  BRA `(.L_x_174) ;  /* 0xffffffb400c87947 */ /* 0x000fea000383ffff */
.L_x_83:
[----:B------:R-:W-:-:S07]  /*8da0*/  MOV R0, UR5 ;  /* 0x0000000500007c02 */ /* 0x000fce0008000f00 */
.L_x_175:
[----:B-1----:R1:W2:Y:S02]  /*8db0*/  SYNCS.PHASECHK.TRANS64.TRYWAIT P0, [R0+URZ], R3 ;  /* 0x00000003000075a7 */ /* 0x0022a400080011ff */
[----:B--2---:R-:W-:Y:S05]  /*8dc0*/  @!P0 NANOSLEEP.SYNCS 0x989680 ;  /* 0x009896800000895d */ /* 0x004fea0003900000 */
[----:B------:R-:W2:Y:S02]  /*8dd0*/  @!P0 SYNCS.PHASECHK.TRANS64 P0, [R0+URZ], R3 ;  /* 0x00000003000085a7 */ /* 0x000ea400080010ff */
[----:B--2---:R-:W-:Y:S05]  /*8de0*/  @!P0 BRA `(.L_x_175) ;  /* 0xfffffffc00f08947 */ /* 0x004fea000383ffff */
[----:B------:R-:W-:Y:S05]  /*8df0*/  BRA `(.L_x_176) ;  /* 0xffffffb400d47947 */ /* 0x000fea000383ffff */
.L_x_84:
[----:B-1----:R-:W-:-:S07]  /*8e00*/  MOV R0, UR4 ;  /* 0x0000000400007c02 */ /* 0x002fce0008000f00 */
.L_x_177:
[----:B-1----:R1:W2:Y:S02]  /*8e10*/  SYNCS.PHASECHK.TRANS64.TRYWAIT P0, [R0+URZ], R2 ;  /* 0x00000002000075a7 */ /* 0x0022a400080011ff */
[----:B--2---:R-:W-:Y:S05]  /*8e20*/  @!P0 NANOSLEEP.SYNCS 0x989680 ;  /* 0x009896800000895d */ /* 0x004fea0003900000 */
[----:B------:R-:W2:Y:S02]  /*8e30*/  @!P0 SYNCS.PHASECHK.TRANS64 P0, [R0+URZ], R2 ;  /* 0x00000002000085a7 */ /* 0x000ea400080010ff */
[----:B--2---:R-:W-:Y:S05]  /*8e40*/  @!P0 BRA `(.L_x_177) ;  /* 0xfffffffc00f08947 */ /* 0x004fea000383ffff */
[----:B------:R-:W-:Y:S05]  /*8e50*/  BRA `(.L_x_178) ;  /* 0xffffffb400e07947 */ /* 0x000fea000383ffff */
.L_x_89:
[----:B---3--:R3:W4:Y:S02]  /*8e60*/  SYNCS.PHASECHK.TRANS64.TRYWAIT P0, [R12+URZ+0x140], R0 ;  /* 0x000140000c0075a7 */ /* 0x00872400080011ff */
[----:B----4-:R-:W-:Y:S05]  /*8e70*/  @!P0 NANOSLEEP.SYNCS 0x989680 ;  /* 0x009896800000895d */ /* 0x010fea0003900000 */
[----:B------:R-:W4:Y:S02]  /*8e80*/  @!P0 SYNCS.PHASECHK.TRANS64 P0, [R12+URZ+0x140], R0 ;  /* 0x000140000c0085a7 */ /* 0x000f2400080010ff */
[----:B----4-:R-:W-:Y:S05]  /*8e90*/  @!P0 BRA `(.L_x_89) ;  /* 0xfffffffc00f08947 */ /* 0x010fea000383ffff */
[----:B------:R-:W-:Y:S05]  /*8ea0*/  BRA `(.L_x_179) ;  /* 0xffffffb800f87947 */ /* 0x000fea000383ffff */
.L_x_92:
[----:B-1----:R-:W-:Y:S07]  /*8eb0*/  MOV R0, UR21 ;  /* 0x0000001500007c02 */ /* 0x002fee0008000f00 */
.L_x_180:
[----:B-1----:R1:W3:Y:S02]  /*8ec0*/  SYNCS.PHASECHK.TRANS64.TRYWAIT P2, [R0+URZ+0x138], R6 ;  /* 0x00013806000075a7 */ /* 0x0022e400080411ff */
[----:B---3--:R-:W-:Y:S05]  /*8ed0*/  @!P2 NANOSLEEP.SYNCS 0x989680 ;  /* 0x009896800000a95d */ /* 0x008fea0003900000 */
[----:B------:R-:W3:Y:S02]  /*8ee0*/  @!P2 SYNCS.PHASECHK.TRANS64 P2, [R0+URZ+0x138], R6 ;  /* 0x000138060000a5a7 */ /* 0x000ee400080410ff */
[----:B---3--:R-:W-:Y:S05]  /*8ef0*/  @!P2 BRA `(.L_x_180) ;  /* 0xfffffffc00f0a947 */ /* 0x008fea000383ffff */
[----:B------:R-:W-:Y:S05]  /*8f00*/  BRA `(.L_x_91) ;  /* 0xffffffc000607947 */ /* 0x000fea000383ffff */
.L_x_95:
[----:B------:R-:W-:Y:S07]  /*8f10*/  MOV R0, UR21 ;  /* 0x0000001500007c02 */ /* 0x000fee0008000f00 */
.L_x_181:
[----:B-1----:R1:W3:Y:S02]  /*8f20*/  SYNCS.PHASECHK.TRANS64.TRYWAIT P0, [R0+URZ+0x120], R9 ;  /* 0x00012009000075a7 */ /* 0x0022e400080011ff */
[----:B---3--:R-:W-:Y:S05]  /*8f30*/  @!P0 NANOSLEEP.SYNCS 0x989680 ;  /* 0x009896800000895d */ /* 0x008fea0003900000 */
[----:B------:R-:W3:Y:S02]  /*8f40*/  @!P0 SYNCS.PHASECHK.TRANS64 P0, [R0+URZ+0x120], R9 ;  /* 0x00012009000085a7 */ /* 0x000ee400080010ff */
[----:B---3--:R-:W-:Y:S05]  /*8f50*/  @!P0 BRA `(.L_x_181) ;  /* 0xfffffffc00f08947 */ /* 0x008fea000383ffff */
[----:B------:R-:W-:Y:S05]  /*8f60*/  BRA `(.L_x_182) ;  /* 0xffffffc000bc7947 */ /* 0x000fea000383ffff */
.L_x_96:
[----:B------:R-:W-:Y:S07]  /*8f70*/  MOV R0, UR21 ;  /* 0x0000001500007c02 */ /* 0x000fee0008000f00 */
.L_x_183:
[----:B-1----:R1:W3:Y:S02]  /*8f80*/  SYNCS.PHASECHK.TRANS64.TRYWAIT P0, [R0+URZ+0x128], R9 ;  /* 0x00012809000075a7 */ /* 0x0022e400080011ff */
[----:B---3--:R-:W-:Y:S05]  /*8f90*/  @!P0 NANOSLEEP.SYNCS 0x989680 ;  /* 0x009896800000895d */ /* 0x008fea0003900000 */
[----:B------:R-:W3:Y:S02]  /*8fa0*/  @!P0 SYNCS.PHASECHK.TRANS64 P0, [R0+URZ+0x128], R9 ;  /* 0x00012809000085a7 */ /* 0x000ee400080010ff */
[----:B---3--:R-:W-:Y:S05]  /*8fb0*/  @!P0 BRA `(.L_x_183) ;  /* 0xfffffffc00f08947 */ /* 0x008fea000383ffff */
[----:B------:R-:W-:Y:S05]  /*8fc0*/  BRA `(.L_x_184) ;  /* 0xffffffc000f87947 */ /* 0x000fea000383ffff */
.L_x_98:
[----:B------:R-:W-:-:S07]  /*8fd0*/  MOV R0, UR21 ;  /* 0x0000001500007c02 */ /* 0x000fce0008000f00 */
.L_x_185:
[----:B-1----:R1:W4:Y:S02]  /*8fe0*/  SYNCS.PHASECHK.TRANS64.TRYWAIT P0, [R0+URZ+0x120], R2 ;  /* 0x00012002000075a7 */ /* 0x00232400080011ff */
[----:B----4-:R-:W-:Y:S05]  /*8ff0*/  @!P0 NANOSLEEP.SYNCS 0x989680 ;  /* 0x009896800000895d */ /* 0x010fea0003900000 */
[----:B------:R-:W4:Y:S02]  /*9000*/  @!P0 SYNCS.PHASECHK.TRANS64 P0, [R0+URZ+0x120], R2 ;  /* 0x00012002000085a7 */ /* 0x000f2400080010ff */
[----:B----4-:R-:W-:Y:S05]  /*9010*/  @!P0 BRA `(.L_x_185) ;  /* 0xfffffffc00f08947 */ /* 0x010fea000383ffff */
[----:B------:R-:W-:Y:S05]  /*9020*/  BRA `(.L_x_186) ;  /* 0xffffffc4006c7947 */ /* 0x000fea000383ffff */
.L_x_100:
[----:B-1----:R1:W2:Y:S02]  /*9030*/  SYNCS.PHASECHK.TRANS64.TRYWAIT P0, [R3+URZ+0x140], R0 ;  /* 0x00014000030075a7 */ /* 0x0022a400080011ff */
[----:B--2---:R-:W-:Y:S05]  /*9040*/  @!P0 NANOSLEEP.SYNCS 0x989680 ;  /* 0x009896800000895d */ /* 0x004fea0003900000 */
[----:B------:R-:W2:Y:S02]  /*9050*/  @!P0 SYNCS.PHASECHK.TRANS64 P0, [R3+URZ+0x140], R0 ;  /* 0x00014000030085a7 */ /* 0x000ea400080010ff */
[----:B--2---:R-:W-:Y:S05]  /*9060*/  @!P0 BRA `(.L_x_100) ;  /* 0xfffffffc00f08947 */ /* 0x004fea000383ffff */
[----:B------:R-:W-:Y:S05]  /*9070*/  BRA `(.L_x_187) ;  /* 0xffffffc8002c7947 */ /* 0x000fea000383ffff */
.L_x_111:
[----:B-1----:R1:W2:Y:S02]  /*9080*/  SYNCS.PHASECHK.TRANS64.TRYWAIT P1, [R3+URZ+0x110], R0 ;  /* 0x00011000030075a7 */ /* 0x0022a400080211ff */
[----:B--2---:R-:W-:Y:S05]  /*9090*/  @!P1 NANOSLEEP.SYNCS 0x989680 ;  /* 0x009896800000995d */ /* 0x004fea0003900000 */
[----:B------:R-:W2:Y:S02]  /*90a0*/  @!P1 SYNCS.PHASECHK.TRANS64 P1, [R3+URZ+0x110], R0 ;  /* 0x00011000030095a7 */ /* 0x000ea400080210ff */
[----:B--2---:R-:W-:Y:S05]  /*90b0*/  @!P1 BRA `(.L_x_111) ;  /* 0xfffffffc00f09947 */ /* 0x004fea000383ffff */
[----:B------:R-:W-:Y:S05]  /*90c0*/  BRA `(.L_x_110) ;  /* 0xffffffd4009c7947 */ /* 0x000fea000383ffff */
.L_x_113:
[----:B-1----:R1:W2:Y:S02]  /*90d0*/  SYNCS.PHASECHK.TRANS64.TRYWAIT P0, [R43+URZ+0x160], R4 ;  /* 0x000160042b0075a7 */ /* 0x0022a400080011ff */
[----:B--2---:R-:W-:Y:S05]  /*90e0*/  @!P0 NANOSLEEP.SYNCS 0x989680 ;  /* 0x009896800000895d */ /* 0x004fea0003900000 */
[----:B------:R-:W2:Y:S02]  /*90f0*/  @!P0 SYNCS.PHASECHK.TRANS64 P0, [R43+URZ+0x160], R4 ;  /* 0x000160042b0085a7 */ /* 0x000ea400080010ff */
[----:B--2---:R-:W-:Y:S05]  /*9100*/  @!P0 BRA `(.L_x_113) ;  /* 0xfffffffc00f08947 */ /* 0x004fea000383ffff */
[----:B------:R-:W-:Y:S05]  /*9110*/  BRA `(.L_x_112) ;  /* 0xffffffd400f07947 */ /* 0x000fea000383ffff */
.L_x_121:
[----:B--2---:R2:W3:Y:S02]  /*9120*/  SYNCS.PHASECHK.TRANS64.TRYWAIT P0, [R3+URZ+0x110], R0 ;  /* 0x00011000030075a7 */ /* 0x0044e400080011ff */
[----:B---3--:R-:W-:Y:S05]  /*9130*/  @!P0 NANOSLEEP.SYNCS 0x989680 ;  /* 0x009896800000895d */ /* 0x008fea0003900000 */
[----:B------:R-:W3:Y:S02]  /*9140*/  @!P0 SYNCS.PHASECHK.TRANS64 P0, [R3+URZ+0x110], R0 ;  /* 0x00011000030085a7 */ /* 0x000ee400080010ff */
[----:B---3--:R-:W-:Y:S05]  /*9150*/  @!P0 BRA `(.L_x_121) ;  /* 0xfffffffc00f08947 */ /* 0x008fea000383ffff */
[----:B------:R-:W-:Y:S05]  /*9160*/  BRA `(.L_x_120) ;  /* 0xffffffe000e47947 */ /* 0x000fea000383ffff */
        .weak           $__internal_0_$__cuda_sm10x_tcgen05_guardrail_trap_col_being_dealloced_not_returned_by_alloc
        .type           $__internal_0_$__cuda_sm10x_tcgen05_guardrail_trap_col_being_dealloced_not_returned_by_alloc,@function
        .size           $__internal_0_$__cuda_sm10x_tcgen05_guardrail_trap_col_being_dealloced_not_returned_by_alloc,($__internal_1_$__cuda_sm10x_tcgen05_guardrail_trap_phase_invalid_during_alloc - $__internal_0_$__cuda_sm10x_tcgen05_guardrail_trap_col_being_dealloced_not_returned_by_alloc)
$__internal_0_$__cuda_sm10x_tcgen05_guardrail_trap_col_being_dealloced_not_returned_by_alloc:
[----:B------:R-:W-:Y:S05]  /*9170*/  BPT.TRAP 0x1 ;  /* 0x000000040000795c */ /* 0x000fea0000300000 */
[----:B------:R-:W-:-:S04]  /*9180*/  HFMA2 R3, -RZ, RZ, 0, 0 ;  /* 0x00000000ff037431 */ /* 0x000fc800000001ff */
[----:B------:R-:W-:Y:S05]  /*9190*/  RET.REL.NODEC R2 `(_ZN7cutlass13device_kernelINS_4gemm6kernel13GemmUniversalIN4cute5tupleIJiiiiEEENS1_10collective13CollectiveMmaINS1_35MainloopSm100TmaUmmaWarpSpecializedILi17ELi2ELi4ENS5_IJNS4_1CILi4EEENSA_ILi2EEENSA_ILi1EEEEEEEENS5_IJNSA_ILi64EEENSA_ILi128EEESG_EEEaNS5_IJlSD_lEEEaSJ_NS4_8TiledMMAINS4_8MMA_AtomIJNS4_15SM100_MMA_S8_SSIaaiLi64ELi128ELNS4_4UMMA5MajorE0ELSO_0ELNSN_8SaturateE0EEEEEENS4_6LayoutINS5_IJSD_SD_SD_EEENS5_IJNSA_ILi0EEESU_SU_EEEEENS5_IJNS4_10UnderscoreESX_SX_EEEEENS4_23SM90_TMA_LOAD_MULTICASTENS4_14ComposedLayoutINS4_7SwizzleILi2ELi4ELi3EEENS4_18smem_ptr_flag_bitsILi8EEENSS_INS5_IJNSA_ILi8EEESG_EEENS5_IJSG_SD_EEEEEEEvNS4_8identityES10_S1A_vS1B_EENS_8epilogue10collective18CollectiveEpilogueINS1D_23Sm100TmaWarpSpecializedILi2ELi2ELi32ELb0ELb0EEEJSI_NS5_IJNSS_ISG_SD_EES1I_EEEaSJ_aSJ_NS1D_6fusion15FusionCallbacksIS1H_NS1K_17LinearCombinationIaiaiLNS_15FloatRoundStyleE2EEESI_S1J_JEEENS4_5SM1004TMEM4LOAD26SM100_TMEM_LOAD_16dp32b32xENS4_13SM90_TMA_LOADES1A_NS4_39AutoVectorizingCopyWithAssumedAlignmentILi128EEENS4_14SM90_TMA_STOREES1A_S1W_S1W_EEEvvEEEEvNT_6ParamsE) ;  /* 0xffffff6c02987950 */ /* 0x000fea0003c3ffff */
        .weak           $__internal_1_$__cuda_sm10x_tcgen05_guardrail_trap_phase_invalid_during_alloc
        .type           $__internal_1_$__cuda_sm10x_tcgen05_guardrail_trap_phase_invalid_during_alloc,@function
        .size           $__internal_1_$__cuda_sm10x_tcgen05_guardrail_trap_phase_invalid_during_alloc,($__internal_2_$__cuda_sm10x_tcgen05_guardrail_trap_unallocated_columns_being_dealloced - $__internal_1_$__cuda_sm10x_tcgen05_guardrail_trap_phase_invalid_during_alloc)
$__internal_1_$__cuda_sm10x_tcgen05_guardrail_trap_phase_invalid_during_alloc:
[----:B------:R-:W-:Y:S05]  /*91a0*/  BPT.TRAP 0x1 ;  /* 0x000000040000795c */ /* 0x000fea0000300000 */
[----:B------:R-:W-:-:S04]  /*91b0*/  MOV R5, 0x0 ;  /* 0x0000000000057802 */ /* 0x000fc80000000f00 */
[----:B------:R-:W-:Y:S05]  /*91c0*/  RET.REL.NODEC R4 `(_ZN7cutlass13device_kernelINS_4gemm6kernel13GemmUniversalIN4cute5tupleIJiiiiEEENS1_10collective13CollectiveMmaINS1_35MainloopSm100TmaUmmaWarpSpecializedILi17ELi2ELi4ENS5_IJNS4_1CILi4EEENSA_ILi2EEENSA_ILi1EEEEEEEENS5_IJNSA_ILi64EEENSA_ILi128EEESG_EEEaNS5_IJlSD_lEEEaSJ_NS4_8TiledMMAINS4_8MMA_AtomIJNS4_15SM100_MMA_S8_SSIaaiLi64ELi128ELNS4_4UMMA5MajorE0ELSO_0ELNSN_8SaturateE0EEEEEENS4_6LayoutINS5_IJSD_SD_SD_EEENS5_IJNSA_ILi0EEESU_SU_EEEEENS5_IJNS4_10UnderscoreESX_SX_EEEEENS4_23SM90_TMA_LOAD_MULTICASTENS4_14ComposedLayoutINS4_7SwizzleILi2ELi4ELi3EEENS4_18smem_ptr_flag_bitsILi8EEENSS_INS5_IJNSA_ILi8EEESG_EEENS5_IJSG_SD_EEEEEEEvNS4_8identityES10_S1A_vS1B_EENS_8epilogue10collective18CollectiveEpilogueINS1D_23Sm100TmaWarpSpecializedILi2ELi2ELi32ELb0ELb0EEEJSI_NS5_IJNSS_ISG_SD_EES1I_EEEaSJ_aSJ_NS1D_6fusion15FusionCallbacksIS1H_NS1K_17LinearCombinationIaiaiLNS_15FloatRoundStyleE2EEESI_S1J_JEEENS4_5SM1004TMEM4LOAD26SM100_TMEM_LOAD_16dp32b32xENS4_13SM90_TMA_LOADES1A_NS4_39AutoVectorizingCopyWithAssumedAlignmentILi128EEENS4_14SM90_TMA_STOREES1A_S1W_S1W_EEEvvEEEEvNT_6ParamsE) ;  /* 0xffffff6c048c7950 */ /* 0x000fea0003c3ffff */
        .weak           $__internal_2_$__cuda_sm10x_tcgen05_guardrail_trap_unallocated_columns_being_dealloced
        .type           $__internal_2_$__cuda_sm10x_tcgen05_guardrail_trap_unallocated_columns_being_dealloced,@function
        .size           $__internal_2_$__cuda_sm10x_tcgen05_guardrail_trap_unallocated_columns_being_dealloced,(.L_x_189 - $__internal_2_$__cuda_sm10x_tcgen05_guardrail_trap_unallocated_columns_being_dealloced)
$__internal_2_$__cuda_sm10x_tcgen05_guardrail_trap_unallocated_columns_being_dealloced:
[----:B------:R-:W-:Y:S05]  /*91d0*/  BPT.TRAP 0x1 ;  /* 0x000000040000795c */ /* 0x000fea0000300000 */
[----:B------:R-:W-:-:S04]  /*91e0*/  HFMA2 R3, -RZ, RZ, 0, 0 ;  /* 0x00000000ff037431 */ /* 0x000fc800000001ff */
[----:B------:R-:W-:Y:S05]  /*91f0*/  RET.REL.NODEC R2 `(_ZN7cutlass13device_kernelINS_4gemm6kernel13GemmUniversalIN4cute5tupleIJiiiiEEENS1_10collective13CollectiveMmaINS1_35MainloopSm100TmaUmmaWarpSpecializedILi17ELi2ELi4ENS5_IJNS4_1CILi4EEENSA_ILi2EEENSA_ILi1EEEEEEEENS5_IJNSA_ILi64EEENSA_ILi128EEESG_EEEaNS5_IJlSD_lEEEaSJ_NS4_8TiledMMAINS4_8MMA_AtomIJNS4_15SM100_MMA_S8_SSIaaiLi64ELi128ELNS4_4UMMA5MajorE0ELSO_0ELNSN_8SaturateE0EEEEEENS4_6LayoutINS5_IJSD_SD_SD_EEENS5_IJNSA_ILi0EEESU_SU_EEEEENS5_IJNS4_10UnderscoreESX_SX_EEEEENS4_23SM90_TMA_LOAD_MULTICASTENS4_14ComposedLayoutINS4_7SwizzleILi2ELi4ELi3EEENS4_18smem_ptr_flag_bitsILi8EEENSS_INS5_IJNSA_ILi8EEESG_EEENS5_IJSG_SD_EEEEEEEvNS4_8identityES10_S1A_vS1B_EENS_8epilogue10collective18CollectiveEpilogueINS1D_23Sm100TmaWarpSpecializedILi2ELi2ELi32ELb0ELb0EEEJSI_NS5_IJNSS_ISG_SD_EES1I_EEEaSJ_aSJ_NS1D_6fusion15FusionCallbacksIS1H_NS1K_17LinearCombinationIaiaiLNS_15FloatRoundStyleE2EEESI_S1J_JEEENS4_5SM1004TMEM4LOAD26SM100_TMEM_LOAD_16dp32b32xENS4_13SM90_TMA_LOADES1A_NS4_39AutoVectorizingCopyWithAssumedAlignmentILi128EEENS4_14SM90_TMA_STOREES1A_S1W_S1W_EEEvvEEEEvNT_6ParamsE) ;  /* 0xffffff6c02807950 */ /* 0x000fea0003c3ffff */
.L_x_188:
[----:B------:R-:W-:-:S00]  /*9200*/  BRA `(.L_x_188) ;  /* 0xfffffffc00fc7947 */ /* 0x000fc0000383ffff */
[----:B------:R-:W-:-:S00]  /*9210*/  NOP ;  /* 0x0000000000007918 */ /* 0x000fc00000000000 */
        /* <DEDUP_REMOVED lines=14> */
.L_x_189:


//--------------------- .nv.global.init           --------------------------
	.section	.nv.global.init,"aw",@progbits
.nv.global.init:
	.type		$str$27,@object
	.size		$str$27,($str$28 - $str$27)
$str$27:
        /*0000*/ 	.byte	0x28, 0x61, 0x64, 0x64, 0x72, 0x65, 0x73, 0x73, 0x20, 0x26, 0x20, 0x6d, 0x61, 0x73, 0x6b, 0x29
        /*0010*/ 	.byte	0x20, 0x3d, 0x3d, 0x20, 0x30, 0x00
	.type		$str$28,@object
	.size		$str$28,($str$26 - $str$28)
$str$28:
        /*0016*/ 	.byte	0x2f, 0x74, 0x6d, 0x70, 0x2f, 0x63, 0x75, 0x74, 0x6c, 0x61, 0x73, 0x73, 0x5f, 0x73, 0x77, 0x65
        /*0026*/ 	.byte	0x65, 0x70, 0x5f, 0x73, 0x72, 0x63, 0x2f, 0x69, 0x6e, 0x63, 0x6c, 0x75, 0x64, 0x65, 0x2f, 0x63
        /*0036*/ 	.byte	0x75, 0x74, 0x65, 0x2f, 0x70, 0x6f, 0x69, 0x6e, 0x74, 0x65, 0x72, 0x5f, 0x66, 0x6c, 0x61, 0x67
        /*0046*/ 	.byte	0x67, 0x65, 0x64, 0x2e, 0x68, 0x70, 0x70, 0x00
	.type		$str$26,@object
	.size		$str$26,($str$25 - $str$26)
$str$26:
        /*004e*/ 	.byte	0x2f, 0x74, 0x6d, 0x70, 0x2f, 0x63, 0x75, 0x74, 0x6c, 0x61, 0x73, 0x73, 0x5f, 0x73, 0x77, 0x65
        /*005e*/ 	.byte	0x65, 0x70, 0x5f, 0x73, 0x72, 0x63, 0x2f, 0x69, 0x6e, 0x63, 0x6c, 0x75, 0x64, 0x65, 0x2f, 0x63
        /*006e*/ 	.byte	0x75, 0x74, 0x65, 0x2f, 0x61, 0x74, 0x6f, 0x6d, 0x2f, 0x63, 0x6f, 0x70, 0x79, 0x5f, 0x74, 0x72
        /*007e*/ 	.byte	0x61, 0x69, 0x74, 0x73, 0x5f, 0x73, 0x6d, 0x31, 0x30, 0x30, 0x2e, 0x68, 0x70, 0x70, 0x00
	.type		$str$25,@object
	.size		$str$25,(__unnamed_1 - $str$25)
$str$25:
        /*008d*/ 	.byte	0x28, 0x28, 0x75, 0x69, 0x6e, 0x74, 0x33, 0x32, 0x5f, 0x74, 0x28, 0x74, 0x68, 0x72, 0x65, 0x61
        /*009d*/ 	.byte	0x64, 0x49, 0x64, 0x78, 0x2e, 0x78, 0x29, 0x20, 0x2f, 0x20, 0x33, 0x32, 0x29, 0x20, 0x25, 0x20
        /*00ad*/ 	.byte	0x34, 0x29, 0x20, 0x3d, 0x3d, 0x20, 0x28, 0x28, 0x28, 0x74, 0x6d, 0x65, 0x6d, 0x5f, 0x61, 0x64
        /*00bd*/ 	.byte	0x64, 0x72, 0x20, 0x3e, 0x3e, 0x20, 0x31, 0x36, 0x29, 0x20, 0x2f, 0x20, 0x33, 0x32, 0x29, 0x20
        /*00cd*/ 	.byte	0x25, 0x20, 0x34, 0x29, 0x00
	.type		__unnamed_1,@object
	.size		__unnamed_1,(__unnamed_2 - __unnamed_1)
__unnamed_1:
        /*00d2*/ 	.byte	0x61, 0x75, 0x74, 0x6f, 0x20, 0x63, 0x75, 0x74, 0x65, 0x3a, 0x3a, 0x61, 0x73, 0x5f, 0x70, 0x6f
        /* <DEDUP_REMOVED lines=24> */
        /*0262*/ 	.byte	0x00
	.type		__unnamed_2,@object
	.size		__unnamed_2,(.L_2 - __unnamed_2)
__unnamed_2:
        /* <DEDUP_REMOVED lines=41> */
.L_2:


//--------------------- .nv.shared._ZN7cutlass13device_kernelINS_4gemm6kernel13GemmUniversalIN4cute5tupleIJiiiiEEENS1_10collective13CollectiveMmaINS1_35MainloopSm100TmaUmmaWarpSpecializedILi17ELi2ELi4ENS5_IJNS4_1CILi4EEENSA_ILi2EEENSA_ILi1EEEEEEEENS5_IJNSA_ILi64EEENSA_ILi128EEESG_EEEaNS5_IJlSD_lEEEaSJ_NS4_8TiledMMAINS4_8MMA_AtomIJNS4_15SM100_MMA_S8_SSIaaiLi64ELi128ELNS4_4UMMA5MajorE0ELSO_0ELNSN_8SaturateE0EEEEEENS4_6LayoutINS5_IJSD_SD_SD_EEENS5_IJNSA_ILi0EEESU_SU_EEEEENS5_IJNS4_10UnderscoreESX_SX_EEEEENS4_23SM90_TMA_LOAD_MULTICASTENS4_14ComposedLayoutINS4_7SwizzleILi2ELi4ELi3EEENS4_18smem_ptr_flag_bitsILi8EEENSS_INS5_IJNSA_ILi8EEESG_EEENS5_IJSG_SD_EEEEEEEvNS4_8identityES10_S1A_vS1B_EENS_8epilogue10collective18CollectiveEpilogueINS1D_23Sm100TmaWarpSpecializedILi2ELi2ELi32ELb0ELb0EEEJSI_NS5_IJNSS_ISG_SD_EES1I_EEEaSJ_aSJ_NS1D_6fusion15FusionCallbacksIS1H_NS1K_17LinearCombinationIaiaiLNS_15FloatRoundStyleE2EEESI_S1J_JEEENS4_5SM1004TMEM4LOAD26SM100_TMEM_LOAD_16dp32b32xENS4_13SM90_TMA_LOADES1A_NS4_39AutoVectorizingCopyWithAssumedAlignmentILi128EEENS4_14SM90_TMA_STOREES1A_S1W_S1W_EEEvvEEEEvNT_6ParamsE --------------------------
	.section	.nv.shared._ZN7cutlass13device_kernelINS_4gemm6kernel13GemmUniversalIN4cute5tupleIJiiiiEEENS1_10collective13CollectiveMmaINS1_35MainloopSm100TmaUmmaWarpSpecializedILi17ELi2ELi4ENS5_IJNS4_1CILi4EEENSA_ILi2EEENSA_ILi1EEEEEEEENS5_IJNSA_ILi64EEENSA_ILi128EEESG_EEEaNS5_IJlSD_lEEEaSJ_NS4_8TiledMMAINS4_8MMA_AtomIJNS4_15SM100_MMA_S8_SSIaaiLi64ELi128ELNS4_4UMMA5MajorE0ELSO_0ELNSN_8SaturateE0EEEEEENS4_6LayoutINS5_IJSD_SD_SD_EEENS5_IJNSA_ILi0EEESU_SU_EEEEENS5_IJNS4_10UnderscoreESX_SX_EEEEENS4_23SM90_TMA_LOAD_MULTICASTENS4_14ComposedLayoutINS4_7SwizzleILi2ELi4ELi3EEENS4_18smem_ptr_flag_bitsILi8EEENSS_INS5_IJNSA_ILi8EEESG_EEENS5_IJSG_SD_EEEEEEEvNS4_8identityES10_S1A_vS1B_EENS_8epilogue10collective18CollectiveEpilogueINS1D_23Sm100TmaWarpSpecializedILi2ELi2ELi32ELb0ELb0EEEJSI_NS5_IJNSS_ISG_SD_EES1I_EEEaSJ_aSJ_NS1D_6fusion15FusionCallbacksIS1H_NS1K_17LinearCombinationIaiaiLNS_15FloatRoundStyleE2EEESI_S1J_JEEENS4_5SM1004TMEM4LOAD26SM100_TMEM_LOAD_16dp32b32xENS4_13SM90_TMA_LOADES1A_NS4_39AutoVectorizingCopyWithAssumedAlignmentILi128EEENS4_14SM90_TMA_STOREES1A_S1W_S1W_EEEvvEEEEvNT_6ParamsE,"aw",@nobits
	.sectionflags	@""
	.align	16
	.zero		1024


//--------------------- .nv.shared.reserved.0     --------------------------
	.section	.nv.shared.reserved.0,"aw",@nobits
	.weak		__nv_reservedSMEM_offset_0_alias
	.size		__nv_reservedSMEM_offset_0_alias, 0, 64
	.other		__nv_reservedSMEM_offset_0_alias,@"STO_CUDA_RESERVED_SHARED STV_DEFAULT"
__nv_reservedSMEM_offset_0_alias:
	.zero		0
.nv.shared.reserved.0:
	.zero		64
	.weak		__nv_reservedSMEM_tcgen05_partition
	.type		__nv_reservedSMEM_tcgen05_partition,@object
	.size		__nv_reservedSMEM_tcgen05_partition,(.L_0 - __nv_reservedSMEM_tcgen05_partition)
__nv_reservedSMEM_tcgen05_partition:
	.zero		32
.L_0:


//--------------------- .nv.global                --------------------------
	.section	.nv.global,"aw",@nobits
.nv.global:
	.type		_ZN40_INTERNAL_bf0b8a80_4_k_cu_80d03b66_303984cute1_E,@object
	.size		_ZN40_INTERNAL_bf0b8a80_4_k_cu_80d03b66_303984cute1_E,(_ZN40_INTERNAL_bf0b8a80_4_k_cu_80d03b66_303984cuda3std3__45__cpo6cbeginE - _ZN40_INTERNAL_bf0b8a80_4_k_cu_80d03b66_303984cute1_E)
_ZN40_INTERNAL_bf0b8a80_4_k_cu_80d03b66_303984cute1_E:
	.zero		1
	.type		_ZN40_INTERNAL_bf0b8a80_4_k_cu_80d03b66_303984cuda3std3__45__cpo6cbeginE,@object
	.size		_ZN40_INTERNAL_bf0b8a80_4_k_cu_80d03b66_303984cuda3std3__45__cpo6cbeginE,(_ZN40_INTERNAL_bf0b8a80_4_k_cu_80d03b66_303984cuda3std3__48in_placeE - _ZN40_INTERNAL_bf0b8a80_4_k_cu_80d03b66_303984cuda3std3__45__cpo6cbeginE)
_ZN40_INTERNAL_bf0b8a80_4_k_cu_80d03b66_303984cuda3std3__45__cpo6cbeginE:
	.zero		1
	.type		_ZN40_INTERNAL_bf0b8a80_4_k_cu_80d03b66_303984cuda3std3__48in_placeE,@object
	.size		_ZN40_INTERNAL_bf0b8a80_4_k_cu_80d03b66_303984cuda3std3__48in_placeE,(_ZN40_INTERNAL_bf0b8a80_4_k_cu_80d03b66_303984cuda3std6ranges3__45__cpo9iter_moveE - _ZN40_INTERNAL_bf0b8a80_4_k_cu_80d03b66_303984cuda3std3__48in_placeE)
_ZN40_INTERNAL_bf0b8a80_4_k_cu_80d03b66_303984cuda3std3__48in_placeE:
	.zero		1
	.type		_ZN40_INTERNAL_bf0b8a80_4_k_cu_80d03b66_303984cuda3std6ranges3__45__cpo9iter_moveE,@object
	.size		_ZN40_INTERNAL_bf0b8a80_4_k_cu_80d03b66_303984cuda3std6ranges3__45__cpo9iter_moveE,(_ZN40_INTERNAL_bf0b8a80_4_k_cu_80d03b66_303984cuda3std3__45__cpo5beginE - _ZN40_INTERNAL_bf0b8a80_4_k_cu_80d03b66_303984cuda3std6ranges3__45__cpo9iter_moveE)
_ZN40_INTERNAL_bf0b8a80_4_k_cu_80d03b66_303984cuda3std6ranges3__45__cpo9iter_moveE:
	.zero		1
	.type		_ZN40_INTERNAL_bf0b8a80_4_k_cu_80d03b66_303984cuda3std3__45__cpo5beginE,@object
	.size		_ZN40_INTERNAL_bf0b8a80_4_k_cu_80d03b66_303984cuda3std3__45__cpo5beginE,(_ZN40_INTERNAL_bf0b8a80_4_k_cu_80d03b66_303984cuda3std3__442_GLOBAL__N__bf0b8a80_4_k_cu_80d03b66_303986ignoreE - _ZN40_INTERNAL_bf0b8a80_4_k_cu_80d03b66_303984cuda3std3__45__cpo5beginE)
_ZN40_INTERNAL_bf0b8a80_4_k_cu_80d03b66_303984cuda3std3__45__cpo5beginE:
	.zero		1
	.type		_ZN40_INTERNAL_bf0b8a80_4_k_cu_80d03b66_303984cuda3std3__442_GLOBAL__N__bf0b8a80_4_k_cu_80d03b66_303986ignoreE,@object
	.size		_ZN40_INTERNAL_bf0b8a80_4_k_cu_80d03b66_303984cuda3std3__442_GLOBAL__N__bf0b8a80_4_k_cu_80d03b66_303986ignoreE,(_ZN40_INTERNAL_bf0b8a80_4_k_cu_80d03b66_303984cute7productE - _ZN40_INTERNAL_bf0b8a80_4_k_cu_80d03b66_303984cuda3std3__442_GLOBAL__N__bf0b8a80_4_k_cu_80d03b66_303986ignoreE)
_ZN40_INTERNAL_bf0b8a80_4_k_cu_80d03b66_303984cuda3std3__442_GLOBAL__N__bf0b8a80_4_k_cu_80d03b66_303986ignoreE:
	.zero		1
	.type		_ZN40_INTERNAL_bf0b8a80_4_k_cu_80d03b66_303984cute7productE,@object
	.size		_ZN40_INTERNAL_bf0b8a80_4_k_cu_80d03b66_303984cute7productE,(_ZN40_INTERNAL_bf0b8a80_4_k_cu_80d03b66_303984cuda3std3__45__cpo3endE - _ZN40_INTERNAL_bf0b8a80_4_k_cu_80d03b66_303984cute7productE)
_ZN40_INTERNAL_bf0b8a80_4_k_cu_80d03b66_303984cute7productE:
	.zero		1
	.type		_ZN40_INTERNAL_bf0b8a80_4_k_cu_80d03b66_303984cuda3std3__45__cpo3endE,@object
	.size		_ZN40_INTERNAL_bf0b8a80_4_k_cu_80d03b66_303984cuda3std3__45__cpo3endE,(_ZN40_INTERNAL_bf0b8a80_4_k_cu_80d03b66_303984cuda3std3__419piecewise_constructE - _ZN40_INTERNAL_bf0b8a80_4_k_cu_80d03b66_303984cuda3std3__45__cpo3endE)
_ZN40_INTERNAL_bf0b8a80_4_k_cu_80d03b66_303984cuda3std3__45__cpo3endE:
	.zero		1
	.type		_ZN40_INTERNAL_bf0b8a80_4_k_cu_80d03b66_303984cuda3std3__419piecewise_constructE,@object
	.size		_ZN40_INTERNAL_bf0b8a80_4_k_cu_80d03b66_303984cuda3std3__419piecewise_constructE,(_ZN40_INTERNAL_bf0b8a80_4_k_cu_80d03b66_303984cuda3std3__45__cpo4cendE - _ZN40_INTERNAL_bf0b8a80_4_k_cu_80d03b66_303984cuda3std3__419piecewise_constructE)
_ZN40_INTERNAL_bf0b8a80_4_k_cu_80d03b66_303984cuda3std3__419piecewise_constructE:
	.zero		1
	.type		_ZN40_INTERNAL_bf0b8a80_4_k_cu_80d03b66_303984cuda3std3__45__cpo4cendE,@object
	.size		_ZN40_INTERNAL_bf0b8a80_4_k_cu_80d03b66_303984cuda3std3__45__cpo4cendE,(_ZN40_INTERNAL_bf0b8a80_4_k_cu_80d03b66_303984cuda3std6ranges3__45__cpo4swapE - _ZN40_INTERNAL_bf0b8a80_4_k_cu_80d03b66_303984cuda3std3__45__cpo4cendE)
_ZN40_INTERNAL_bf0b8a80_4_k_cu_80d03b66_303984cuda3std3__45__cpo4cendE:
	.zero		1
	.type		_ZN40_INTERNAL_bf0b8a80_4_k_cu_80d03b66_303984cuda3std6ranges3__45__cpo4swapE,@object
	.size		_ZN40_INTERNAL_bf0b8a80_4_k_cu_80d03b66_303984cuda3std6ranges3__45__cpo4swapE,(.L_10 - _ZN40_INTERNAL_bf0b8a80_4_k_cu_80d03b66_303984cuda3std6ranges3__45__cpo4swapE)
_ZN40_INTERNAL_bf0b8a80_4_k_cu_80d03b66_303984cuda3std6ranges3__45__cpo4swapE:
	.zero		1
.L_10:


//--------------------- .nv.constant0._ZN7cutlass13device_kernelINS_4gemm6kernel13GemmUniversalIN4cute5tupleIJiiiiEEENS1_10collective13CollectiveMmaINS1_35MainloopSm100TmaUmmaWarpSpecializedILi17ELi2ELi4ENS5_IJNS4_1CILi4EEENSA_ILi2EEENSA_ILi1EEEEEEEENS5_IJNSA_ILi64EEENSA_ILi128EEESG_EEEaNS5_IJlSD_lEEEaSJ_NS4_8TiledMMAINS4_8MMA_AtomIJNS4_15SM100_MMA_S8_SSIaaiLi64ELi128ELNS4_4UMMA5MajorE0ELSO_0ELNSN_8SaturateE0EEEEEENS4_6LayoutINS5_IJSD_SD_SD_EEENS5_IJNSA_ILi0EEESU_SU_EEEEENS5_IJNS4_10UnderscoreESX_SX_EEEEENS4_23SM90_TMA_LOAD_MULTICASTENS4_14ComposedLayoutINS4_7SwizzleILi2ELi4ELi3EEENS4_18smem_ptr_flag_bitsILi8EEENSS_INS5_IJNSA_ILi8EEESG_EEENS5_IJSG_SD_EEEEEEEvNS4_8identityES10_S1A_vS1B_EENS_8epilogue10collective18CollectiveEpilogueINS1D_23Sm100TmaWarpSpecializedILi2ELi2ELi32ELb0ELb0EEEJSI_NS5_IJNSS_ISG_SD_EES1I_EEEaSJ_aSJ_NS1D_6fusion15FusionCallbacksIS1H_NS1K_17LinearCombinationIaiaiLNS_15FloatRoundStyleE2EEESI_S1J_JEEENS4_5SM1004TMEM4LOAD26SM100_TMEM_LOAD_16dp32b32xENS4_13SM90_TMA_LOADES1A_NS4_39AutoVectorizingCopyWithAssumedAlignmentILi128EEENS4_14SM90_TMA_STOREES1A_S1W_S1W_EEEvvEEEEvNT_6ParamsE --------------------------
	.section	.nv.constant0._ZN7cutlass13device_kernelINS_4gemm6kernel13GemmUniversalIN4cute5tupleIJiiiiEEENS1_10collective13CollectiveMmaINS1_35MainloopSm100TmaUmmaWarpSpecializedILi17ELi2ELi4ENS5_IJNS4_1CILi4EEENSA_ILi2EEENSA_ILi1EEEEEEEENS5_IJNSA_ILi64EEENSA_ILi128EEESG_EEEaNS5_IJlSD_lEEEaSJ_NS4_8TiledMMAINS4_8MMA_AtomIJNS4_15SM100_MMA_S8_SSIaaiLi64ELi128ELNS4_4UMMA5MajorE0ELSO_0ELNSN_8SaturateE0EEEEEENS4_6LayoutINS5_IJSD_SD_SD_EEENS5_IJNSA_ILi0EEESU_SU_EEEEENS5_IJNS4_10UnderscoreESX_SX_EEEEENS4_23SM90_TMA_LOAD_MULTICASTENS4_14ComposedLayoutINS4_7SwizzleILi2ELi4ELi3EEENS4_18smem_ptr_flag_bitsILi8EEENSS_INS5_IJNSA_ILi8EEESG_EEENS5_IJSG_SD_EEEEEEEvNS4_8identityES10_S1A_vS1B_EENS_8epilogue10collective18CollectiveEpilogueINS1D_23Sm100TmaWarpSpecializedILi2ELi2ELi32ELb0ELb0EEEJSI_NS5_IJNSS_ISG_SD_EES1I_EEEaSJ_aSJ_NS1D_6fusion15FusionCallbacksIS1H_NS1K_17LinearCombinationIaiaiLNS_15FloatRoundStyleE2EEESI_S1J_JEEENS4_5SM1004TMEM4LOAD26SM100_TMEM_LOAD_16dp32b32xENS4_13SM90_TMA_LOADES1A_NS4_39AutoVectorizingCopyWithAssumedAlignmentILi128EEENS4_14SM90_TMA_STOREES1A_S1W_S1W_EEEvvEEEEvNT_6ParamsE,"a",@progbits
	.sectionflags	@""
	.align	4
.nv.constant0._ZN7cutlass13device_kernelINS_4gemm6kernel13GemmUniversalIN4cute5tupleIJiiiiEEENS1_10collective13CollectiveMmaINS1_35MainloopSm100TmaUmmaWarpSpecializedILi17ELi2ELi4ENS5_IJNS4_1CILi4EEENSA_ILi2EEENSA_ILi1EEEEEEEENS5_IJNSA_ILi64EEENSA_ILi128EEESG_EEEaNS5_IJlSD_lEEEaSJ_NS4_8TiledMMAINS4_8MMA_AtomIJNS4_15SM100_MMA_S8_SSIaaiLi64ELi128ELNS4_4UMMA5MajorE0ELSO_0ELNSN_8SaturateE0EEEEEENS4_6LayoutINS5_IJSD_SD_SD_EEENS5_IJNSA_ILi0EEESU_SU_EEEEENS5_IJNS4_10UnderscoreESX_SX_EEEEENS4_23SM90_TMA_LOAD_MULTICASTENS4_14ComposedLayoutINS4_7SwizzleILi2ELi4ELi3EEENS4_18smem_ptr_flag_bitsILi8EEENSS_INS5_IJNSA_ILi8EEESG_EEENS5_IJSG_SD_EEEEEEEvNS4_8identityES10_S1A_vS1B_EENS_8epilogue10collective18CollectiveEpilogueINS1D_23Sm100TmaWarpSpecializedILi2ELi2ELi32ELb0ELb0EEEJSI_NS5_IJNSS_ISG_SD_EES1I_EEEaSJ_aSJ_NS1D_6fusion15FusionCallbacksIS1H_NS1K_17LinearCombinationIaiaiLNS_15FloatRoundStyleE2EEESI_S1J_JEEENS4_5SM1004TMEM4LOAD26SM100_TMEM_LOAD_16dp32b32xENS4_13SM90_TMA_LOADES1A_NS4_39AutoVectorizingCopyWithAssumedAlignmentILi128EEENS4_14SM90_TMA_STOREES1A_S1W_S1W_EEEvvEEEEvNT_6ParamsE:
	.zero		2944


//--------------------- SYMBOLS --------------------------

	.type		.nv.reservedSmem.offset0,@object
	.size		.nv.reservedSmem.offset0,0x4
	.type		.nv.reservedSmem.cap,@object
	.size		.nv.reservedSmem.cap,0x4
	.type		__assertfail,@function
